//
// Generated by NVIDIA NVVM Compiler
//
// Compiler Build ID: CL-36424714
// Cuda compilation tools, release 13.0, V13.0.88
// Based on NVVM 20.0.0
//

.version 9.0
.target sm_100
.address_size 64

	// .globl	wavetrend_batch_f32

.visible .entry wavetrend_batch_f32(
	.param .u64 .ptr .align 1 wavetrend_batch_f32_param_0,
	.param .u32 wavetrend_batch_f32_param_1,
	.param .u32 wavetrend_batch_f32_param_2,
	.param .u32 wavetrend_batch_f32_param_3,
	.param .u64 .ptr .align 1 wavetrend_batch_f32_param_4,
	.param .u64 .ptr .align 1 wavetrend_batch_f32_param_5,
	.param .u64 .ptr .align 1 wavetrend_batch_f32_param_6,
	.param .u64 .ptr .align 1 wavetrend_batch_f32_param_7,
	.param .u64 .ptr .align 1 wavetrend_batch_f32_param_8,
	.param .u64 .ptr .align 1 wavetrend_batch_f32_param_9,
	.param .u64 .ptr .align 1 wavetrend_batch_f32_param_10
)
{
	.reg .pred 	%p<68>;
	.reg .b16 	%rs<29>;
	.reg .b32 	%r<110>;
	.reg .b32 	%f<79>;
	.reg .b64 	%rd<101>;

	ld.param.u64 	%rd22, [wavetrend_batch_f32_param_0];
	ld.param.u32 	%r53, [wavetrend_batch_f32_param_1];
	ld.param.u32 	%r54, [wavetrend_batch_f32_param_2];
	ld.param.u32 	%r55, [wavetrend_batch_f32_param_3];
	ld.param.u64 	%rd23, [wavetrend_batch_f32_param_4];
	ld.param.u64 	%rd24, [wavetrend_batch_f32_param_5];
	ld.param.u64 	%rd25, [wavetrend_batch_f32_param_6];
	ld.param.u64 	%rd27, [wavetrend_batch_f32_param_8];
	ld.param.u64 	%rd28, [wavetrend_batch_f32_param_9];
	ld.param.u64 	%rd29, [wavetrend_batch_f32_param_10];
	cvta.to.global.u64 	%rd1, %rd29;
	cvta.to.global.u64 	%rd2, %rd28;
	cvta.to.global.u64 	%rd3, %rd27;
	mov.u32 	%r56, %ctaid.x;
	mov.u32 	%r1, %ntid.x;
	mov.u32 	%r57, %tid.x;
	mad.lo.s32 	%r93, %r56, %r1, %r57;
	setp.ge.s32 	%p4, %r93, %r55;
	@%p4 bra 	$L__BB0_46;
	add.s32 	%r3, %r54, -3;
	max.s32 	%r4, %r54, 0;
	min.u32 	%r58, %r4, %r53;
	add.s32 	%r5, %r58, -1;
	and.b32  	%r6, %r58, 7;
	and.b32  	%r7, %r58, 3;
	and.b32  	%r8, %r53, 7;
	and.b32  	%r9, %r53, 3;
	and.b32  	%r10, %r58, 2147483640;
	and.b32  	%r11, %r58, 1;
	and.b32  	%r12, %r53, 2147483640;
	and.b32  	%r13, %r53, 1;
	neg.s32 	%r14, %r10;
	mul.wide.s32 	%rd4, %r53, 4;
	mov.u32 	%r59, %nctaid.x;
	mul.lo.s32 	%r15, %r1, %r59;
	cvta.to.global.u64 	%rd5, %rd23;
	cvta.to.global.u64 	%rd6, %rd24;
	cvta.to.global.u64 	%rd7, %rd25;
	cvta.to.global.u64 	%rd8, %rd22;
$L__BB0_2:
	cvt.s64.s32 	%rd9, %r93;
	mul.wide.s32 	%rd30, %r93, 4;
	add.s64 	%rd31, %rd5, %rd30;
	ld.global.nc.u32 	%r60, [%rd31];
	add.s64 	%rd32, %rd6, %rd30;
	ld.global.nc.u32 	%r61, [%rd32];
	add.s64 	%rd33, %rd7, %rd30;
	ld.global.nc.u32 	%r62, [%rd33];
	mul.wide.s32 	%rd34, %r93, %r53;
	shl.b64 	%rd35, %rd34, 2;
	add.s64 	%rd10, %rd3, %rd35;
	add.s64 	%rd11, %rd2, %rd35;
	add.s64 	%rd12, %rd1, %rd35;
	min.s32 	%r63, %r53, %r60;
	min.s32 	%r64, %r63, %r61;
	min.s32 	%r65, %r64, %r62;
	setp.gt.s32 	%p5, %r65, 0;
	@%p5 bra 	$L__BB0_15;
	setp.lt.s32 	%p57, %r53, 1;
	@%p57 bra 	$L__BB0_45;
	setp.lt.u32 	%p58, %r53, 8;
	mov.b32 	%r105, 0;
	@%p58 bra 	$L__BB0_7;
	mov.b32 	%r94, 0;
$L__BB0_6:
	.pragma "nounroll";
	mul.wide.u32 	%rd81, %r94, 4;
	add.s64 	%rd82, %rd10, %rd81;
	mov.b32 	%r87, 2147483647;
	st.global.u32 	[%rd82], %r87;
	add.s64 	%rd83, %rd11, %rd81;
	st.global.u32 	[%rd83], %r87;
	add.s64 	%rd84, %rd12, %rd81;
	st.global.u32 	[%rd84], %r87;
	st.global.u32 	[%rd82+4], %r87;
	st.global.u32 	[%rd83+4], %r87;
	st.global.u32 	[%rd84+4], %r87;
	st.global.u32 	[%rd82+8], %r87;
	st.global.u32 	[%rd83+8], %r87;
	st.global.u32 	[%rd84+8], %r87;
	st.global.u32 	[%rd82+12], %r87;
	st.global.u32 	[%rd83+12], %r87;
	st.global.u32 	[%rd84+12], %r87;
	st.global.u32 	[%rd82+16], %r87;
	st.global.u32 	[%rd83+16], %r87;
	st.global.u32 	[%rd84+16], %r87;
	st.global.u32 	[%rd82+20], %r87;
	st.global.u32 	[%rd83+20], %r87;
	st.global.u32 	[%rd84+20], %r87;
	st.global.u32 	[%rd82+24], %r87;
	st.global.u32 	[%rd83+24], %r87;
	st.global.u32 	[%rd84+24], %r87;
	st.global.u32 	[%rd82+28], %r87;
	st.global.u32 	[%rd83+28], %r87;
	st.global.u32 	[%rd84+28], %r87;
	add.s32 	%r94, %r94, 8;
	setp.eq.s32 	%p59, %r94, %r12;
	mov.u32 	%r105, %r12;
	@%p59 bra 	$L__BB0_7;
	bra.uni 	$L__BB0_6;
$L__BB0_7:
	setp.eq.s32 	%p60, %r8, 0;
	@%p60 bra 	$L__BB0_45;
	add.s32 	%r88, %r8, -1;
	setp.lt.u32 	%p61, %r88, 3;
	@%p61 bra 	$L__BB0_10;
	mul.wide.u32 	%rd85, %r105, 4;
	add.s64 	%rd86, %rd10, %rd85;
	mov.b32 	%r89, 2147483647;
	st.global.u32 	[%rd86], %r89;
	add.s64 	%rd87, %rd11, %rd85;
	st.global.u32 	[%rd87], %r89;
	add.s64 	%rd88, %rd12, %rd85;
	st.global.u32 	[%rd88], %r89;
	st.global.u32 	[%rd86+4], %r89;
	st.global.u32 	[%rd87+4], %r89;
	st.global.u32 	[%rd88+4], %r89;
	st.global.u32 	[%rd86+8], %r89;
	st.global.u32 	[%rd87+8], %r89;
	st.global.u32 	[%rd88+8], %r89;
	st.global.u32 	[%rd86+12], %r89;
	st.global.u32 	[%rd87+12], %r89;
	st.global.u32 	[%rd88+12], %r89;
	add.s32 	%r105, %r105, 4;
$L__BB0_10:
	setp.eq.s32 	%p62, %r9, 0;
	@%p62 bra 	$L__BB0_45;
	setp.eq.s32 	%p63, %r9, 1;
	@%p63 bra 	$L__BB0_13;
	mul.wide.u32 	%rd89, %r105, 4;
	add.s64 	%rd90, %rd10, %rd89;
	mov.b32 	%r90, 2147483647;
	st.global.u32 	[%rd90], %r90;
	add.s64 	%rd91, %rd11, %rd89;
	st.global.u32 	[%rd91], %r90;
	add.s64 	%rd92, %rd12, %rd89;
	st.global.u32 	[%rd92], %r90;
	st.global.u32 	[%rd90+4], %r90;
	st.global.u32 	[%rd91+4], %r90;
	st.global.u32 	[%rd92+4], %r90;
	add.s32 	%r105, %r105, 2;
$L__BB0_13:
	setp.eq.s32 	%p64, %r13, 0;
	@%p64 bra 	$L__BB0_45;
	mul.wide.u32 	%rd93, %r105, 4;
	add.s64 	%rd94, %rd10, %rd93;
	mov.b32 	%r91, 2147483647;
	st.global.u32 	[%rd94], %r91;
	add.s64 	%rd95, %rd11, %rd93;
	st.global.u32 	[%rd95], %r91;
	add.s64 	%rd96, %rd12, %rd93;
	st.global.u32 	[%rd96], %r91;
	bra.uni 	$L__BB0_45;
$L__BB0_15:
	ld.param.u64 	%rd97, [wavetrend_batch_f32_param_7];
	cvta.to.global.u64 	%rd36, %rd97;
	shl.b64 	%rd37, %rd9, 2;
	add.s64 	%rd38, %rd36, %rd37;
	ld.global.nc.f32 	%f1, [%rd38];
	setp.lt.s32 	%p6, %r54, 1;
	cvt.rn.f32.u32 	%f39, %r60;
	add.f32 	%f40, %f39, 0f3F800000;
	mov.f32 	%f41, 0f40000000;
	div.rn.f32 	%f2, %f41, %f40;
	cvt.rn.f32.u32 	%f42, %r61;
	add.f32 	%f3, %f42, 0f3F800000;
	add.s32 	%r66, %r3, %r60;
	add.s32 	%r67, %r66, %r61;
	add.s32 	%r68, %r67, %r62;
	max.s32 	%r69, %r68, 0;
	min.u32 	%r22, %r69, %r53;
	@%p6 bra 	$L__BB0_27;
	setp.lt.u32 	%p7, %r5, 7;
	mov.b32 	%r96, 0;
	@%p7 bra 	$L__BB0_19;
	mul.lo.s64 	%rd39, %rd4, %rd9;
	add.s64 	%rd40, %rd3, %rd39;
	add.s64 	%rd100, %rd40, 16;
	add.s64 	%rd41, %rd2, %rd39;
	add.s64 	%rd99, %rd41, 16;
	add.s64 	%rd42, %rd1, %rd39;
	add.s64 	%rd98, %rd42, 16;
	mov.u32 	%r98, %r14;
$L__BB0_18:
	.pragma "nounroll";
	mov.b32 	%r71, 2147483647;
	st.global.u32 	[%rd100+-16], %r71;
	st.global.u32 	[%rd99+-16], %r71;
	st.global.u32 	[%rd98+-16], %r71;
	st.global.u32 	[%rd100+-12], %r71;
	st.global.u32 	[%rd99+-12], %r71;
	st.global.u32 	[%rd98+-12], %r71;
	st.global.u32 	[%rd100+-8], %r71;
	st.global.u32 	[%rd99+-8], %r71;
	st.global.u32 	[%rd98+-8], %r71;
	st.global.u32 	[%rd100+-4], %r71;
	st.global.u32 	[%rd99+-4], %r71;
	st.global.u32 	[%rd98+-4], %r71;
	st.global.u32 	[%rd100], %r71;
	st.global.u32 	[%rd99], %r71;
	st.global.u32 	[%rd98], %r71;
	st.global.u32 	[%rd100+4], %r71;
	st.global.u32 	[%rd99+4], %r71;
	st.global.u32 	[%rd98+4], %r71;
	st.global.u32 	[%rd100+8], %r71;
	st.global.u32 	[%rd99+8], %r71;
	st.global.u32 	[%rd98+8], %r71;
	st.global.u32 	[%rd100+12], %r71;
	st.global.u32 	[%rd99+12], %r71;
	st.global.u32 	[%rd98+12], %r71;
	add.s32 	%r98, %r98, 8;
	add.s64 	%rd100, %rd100, 32;
	add.s64 	%rd99, %rd99, 32;
	add.s64 	%rd98, %rd98, 32;
	setp.eq.s32 	%p8, %r98, 0;
	mov.u32 	%r96, %r10;
	@%p8 bra 	$L__BB0_19;
	bra.uni 	$L__BB0_18;
$L__BB0_19:
	setp.eq.s32 	%p9, %r6, 0;
	@%p9 bra 	$L__BB0_27;
	add.s32 	%r72, %r6, -1;
	setp.lt.u32 	%p10, %r72, 3;
	@%p10 bra 	$L__BB0_22;
	mul.wide.u32 	%rd43, %r96, 4;
	add.s64 	%rd44, %rd10, %rd43;
	mov.b32 	%r73, 2147483647;
	st.global.u32 	[%rd44], %r73;
	add.s64 	%rd45, %rd11, %rd43;
	st.global.u32 	[%rd45], %r73;
	add.s64 	%rd46, %rd12, %rd43;
	st.global.u32 	[%rd46], %r73;
	st.global.u32 	[%rd44+4], %r73;
	st.global.u32 	[%rd45+4], %r73;
	st.global.u32 	[%rd46+4], %r73;
	st.global.u32 	[%rd44+8], %r73;
	st.global.u32 	[%rd45+8], %r73;
	st.global.u32 	[%rd46+8], %r73;
	st.global.u32 	[%rd44+12], %r73;
	st.global.u32 	[%rd45+12], %r73;
	st.global.u32 	[%rd46+12], %r73;
	add.s32 	%r96, %r96, 4;
$L__BB0_22:
	setp.eq.s32 	%p11, %r7, 0;
	@%p11 bra 	$L__BB0_27;
	setp.eq.s32 	%p12, %r7, 1;
	@%p12 bra 	$L__BB0_25;
	mul.wide.u32 	%rd47, %r96, 4;
	add.s64 	%rd48, %rd10, %rd47;
	mov.b32 	%r74, 2147483647;
	st.global.u32 	[%rd48], %r74;
	add.s64 	%rd49, %rd11, %rd47;
	st.global.u32 	[%rd49], %r74;
	add.s64 	%rd50, %rd12, %rd47;
	st.global.u32 	[%rd50], %r74;
	st.global.u32 	[%rd48+4], %r74;
	st.global.u32 	[%rd49+4], %r74;
	st.global.u32 	[%rd50+4], %r74;
	add.s32 	%r96, %r96, 2;
$L__BB0_25:
	setp.eq.s32 	%p13, %r11, 0;
	@%p13 bra 	$L__BB0_27;
	mul.wide.u32 	%rd51, %r96, 4;
	add.s64 	%rd52, %rd10, %rd51;
	mov.b32 	%r75, 2147483647;
	st.global.u32 	[%rd52], %r75;
	add.s64 	%rd53, %rd11, %rd51;
	st.global.u32 	[%rd53], %r75;
	add.s64 	%rd54, %rd12, %rd51;
	st.global.u32 	[%rd54], %r75;
$L__BB0_27:
	setp.ge.s32 	%p14, %r4, %r53;
	@%p14 bra 	$L__BB0_33;
	cvt.rn.f32.u32 	%f44, %r62;
	rcp.rn.f32 	%f4, %f44;
	mov.f32 	%f45, 0f40000000;
	div.rn.f32 	%f5, %f45, %f3;
	mov.b16 	%rs28, 0;
	mov.f32 	%f73, 0f00000000;
	mov.b32 	%r101, 0;
	mov.u32 	%r99, %r4;
	mov.f32 	%f67, %f73;
	mov.f32 	%f71, %f73;
	mov.u16 	%rs27, %rs28;
	mov.u16 	%rs26, %rs28;
	mov.f32 	%f75, %f73;
	mov.f32 	%f74, %f73;
$L__BB0_29:
	mul.wide.u32 	%rd55, %r99, 4;
	add.s64 	%rd56, %rd8, %rd55;
	ld.global.nc.f32 	%f11, [%rd56];
	abs.f32 	%f12, %f11;
	setp.nan.f32 	%p15, %f12, %f12;
	@%p15 bra 	$L__BB0_47;
	setp.neu.f32 	%p67, %f12, 0f7F800000;
	and.b16  	%rs12, %rs26, 255;
	setp.eq.s16 	%p18, %rs12, 0;
	@%p18 bra 	$L__BB0_48;
	setp.eq.f32 	%p20, %f12, 0f7F800000;
	mov.b16 	%rs26, 1;
	mov.pred 	%p67, 0;
	@%p20 bra 	$L__BB0_49;
	sub.f32 	%f46, %f11, %f71;
	fma.rn.f32 	%f71, %f2, %f46, %f71;
	mov.pred 	%p67, -1;
	bra.uni 	$L__BB0_49;
$L__BB0_33:
	setp.eq.s32 	%p48, %r22, 0;
	@%p48 bra 	$L__BB0_45;
	and.b32  	%r30, %r22, 7;
	setp.lt.u32 	%p49, %r22, 8;
	mov.b32 	%r107, 0;
	@%p49 bra 	$L__BB0_37;
	and.b32  	%r107, %r22, 2147483640;
	mov.b32 	%r103, 0;
$L__BB0_36:
	.pragma "nounroll";
	mul.wide.u32 	%rd65, %r103, 4;
	add.s64 	%rd66, %rd10, %rd65;
	mov.b32 	%r80, 2147483647;
	st.global.u32 	[%rd66], %r80;
	add.s64 	%rd67, %rd11, %rd65;
	st.global.u32 	[%rd67], %r80;
	add.s64 	%rd68, %rd12, %rd65;
	st.global.u32 	[%rd68], %r80;
	st.global.u32 	[%rd66+4], %r80;
	st.global.u32 	[%rd67+4], %r80;
	st.global.u32 	[%rd68+4], %r80;
	st.global.u32 	[%rd66+8], %r80;
	st.global.u32 	[%rd67+8], %r80;
	st.global.u32 	[%rd68+8], %r80;
	st.global.u32 	[%rd66+12], %r80;
	st.global.u32 	[%rd67+12], %r80;
	st.global.u32 	[%rd68+12], %r80;
	st.global.u32 	[%rd66+16], %r80;
	st.global.u32 	[%rd67+16], %r80;
	st.global.u32 	[%rd68+16], %r80;
	st.global.u32 	[%rd66+20], %r80;
	st.global.u32 	[%rd67+20], %r80;
	st.global.u32 	[%rd68+20], %r80;
	st.global.u32 	[%rd66+24], %r80;
	st.global.u32 	[%rd67+24], %r80;
	st.global.u32 	[%rd68+24], %r80;
	st.global.u32 	[%rd66+28], %r80;
	st.global.u32 	[%rd67+28], %r80;
	st.global.u32 	[%rd68+28], %r80;
	add.s32 	%r103, %r103, 8;
	setp.eq.s32 	%p50, %r103, %r107;
	@%p50 bra 	$L__BB0_37;
	bra.uni 	$L__BB0_36;
$L__BB0_37:
	setp.eq.s32 	%p51, %r30, 0;
	@%p51 bra 	$L__BB0_45;
	and.b32  	%r47, %r22, 3;
	setp.lt.u32 	%p52, %r30, 4;
	@%p52 bra 	$L__BB0_40;
	mul.wide.u32 	%rd69, %r107, 4;
	add.s64 	%rd70, %rd10, %rd69;
	mov.b32 	%r81, 2147483647;
	st.global.u32 	[%rd70], %r81;
	add.s64 	%rd71, %rd11, %rd69;
	st.global.u32 	[%rd71], %r81;
	add.s64 	%rd72, %rd12, %rd69;
	st.global.u32 	[%rd72], %r81;
	st.global.u32 	[%rd70+4], %r81;
	st.global.u32 	[%rd71+4], %r81;
	st.global.u32 	[%rd72+4], %r81;
	st.global.u32 	[%rd70+8], %r81;
	st.global.u32 	[%rd71+8], %r81;
	st.global.u32 	[%rd72+8], %r81;
	st.global.u32 	[%rd70+12], %r81;
	st.global.u32 	[%rd71+12], %r81;
	st.global.u32 	[%rd72+12], %r81;
	add.s32 	%r107, %r107, 4;
$L__BB0_40:
	setp.eq.s32 	%p53, %r47, 0;
	@%p53 bra 	$L__BB0_45;
	setp.eq.s32 	%p54, %r47, 1;
	@%p54 bra 	$L__BB0_43;
	mul.wide.u32 	%rd73, %r107, 4;
	add.s64 	%rd74, %rd10, %rd73;
	mov.b32 	%r82, 2147483647;
	st.global.u32 	[%rd74], %r82;
	add.s64 	%rd75, %rd11, %rd73;
	st.global.u32 	[%rd75], %r82;
	add.s64 	%rd76, %rd12, %rd73;
	st.global.u32 	[%rd76], %r82;
	st.global.u32 	[%rd74+4], %r82;
	st.global.u32 	[%rd75+4], %r82;
	st.global.u32 	[%rd76+4], %r82;
	add.s32 	%r107, %r107, 2;
$L__BB0_43:
	and.b32  	%r83, %r22, 1;
	setp.eq.b32 	%p55, %r83, 1;
	not.pred 	%p56, %p55;
	@%p56 bra 	$L__BB0_45;
	mul.wide.u32 	%rd77, %r107, 4;
	add.s64 	%rd78, %rd10, %rd77;
	mov.b32 	%r84, 2147483647;
	st.global.u32 	[%rd78], %r84;
	add.s64 	%rd79, %rd11, %rd77;
	st.global.u32 	[%rd79], %r84;
	add.s64 	%rd80, %rd12, %rd77;
	st.global.u32 	[%rd80], %r84;
$L__BB0_45:
	cvt.u32.u64 	%r92, %rd9;
	add.s32 	%r93, %r92, %r15;
	setp.lt.s32 	%p65, %r93, %r55;
	@%p65 bra 	$L__BB0_2;
$L__BB0_46:
	ret;
$L__BB0_47:
	and.b16  	%rs11, %rs26, 255;
	setp.ne.s16 	%p17, %rs11, 0;
	mov.b16 	%rs26, 1;
	mov.pred 	%p67, 0;
	@%p17 bra 	$L__BB0_49;
$L__BB0_48:
	selp.u16 	%rs26, 1, 0, %p67;
	selp.f32 	%f71, %f11, %f71, %p67;
$L__BB0_49:
	setp.eq.s16 	%p22, %rs26, 0;
	not.pred 	%p23, %p67;
	or.pred  	%p24, %p22, %p23;
	mov.f32 	%f72, %f67;
	@%p24 bra 	$L__BB0_52;
	sub.f32 	%f47, %f11, %f71;
	abs.f32 	%f72, %f47;
	and.b16  	%rs16, %rs27, 255;
	setp.eq.s16 	%p25, %rs16, 0;
	mov.b16 	%rs27, 1;
	@%p25 bra 	$L__BB0_52;
	sub.f32 	%f48, %f72, %f67;
	fma.rn.f32 	%f72, %f2, %f48, %f67;
$L__BB0_52:
	setp.ne.s16 	%p26, %rs26, 0;
	and.b16  	%rs18, %rs27, 255;
	setp.ne.s16 	%p27, %rs18, 0;
	and.pred  	%p28, %p26, %p27;
	and.pred  	%p29, %p28, %p67;
	not.pred 	%p30, %p29;
	@%p30 bra 	$L__BB0_58;
	mul.f32 	%f19, %f1, %f72;
	setp.eq.f32 	%p31, %f19, 0f00000000;
	abs.f32 	%f49, %f19;
	setp.equ.f32 	%p32, %f49, 0f7F800000;
	or.pred  	%p33, %p31, %p32;
	@%p33 bra 	$L__BB0_58;
	sub.f32 	%f51, %f11, %f71;
	div.rn.f32 	%f20, %f51, %f19;
	and.b16  	%rs19, %rs28, 255;
	setp.ne.s16 	%p34, %rs19, 0;
	@%p34 bra 	$L__BB0_56;
	abs.f32 	%f54, %f20;
	setp.ne.f32 	%p36, %f54, 0f7F800000;
	selp.u16 	%rs28, 1, 0, %p36;
	selp.f32 	%f73, %f20, %f73, %p36;
	bra.uni 	$L__BB0_58;
$L__BB0_56:
	abs.f32 	%f52, %f20;
	setp.equ.f32 	%p35, %f52, 0f7F800000;
	mov.b16 	%rs28, 1;
	@%p35 bra 	$L__BB0_58;
	sub.f32 	%f53, %f20, %f73;
	fma.rn.f32 	%f73, %f5, %f53, %f73;
$L__BB0_58:
	and.b16  	%rs22, %rs28, 255;
	setp.eq.s16 	%p37, %rs22, 0;
	selp.f32 	%f24, 0f7FFFFFFF, %f73, %p37;
	mul.wide.u32 	%rd57, %r99, 4;
	add.s64 	%rd58, %rd10, %rd57;
	st.global.f32 	[%rd58], %f24;
	abs.f32 	%f25, %f24;
	setp.equ.f32 	%p38, %f25, 0f7F800000;
	@%p38 bra 	$L__BB0_60;
	sub.f32 	%f55, %f24, %f74;
	add.f32 	%f26, %f75, %f55;
	sub.f32 	%f56, %f26, %f75;
	sub.f32 	%f74, %f56, %f55;
	add.s32 	%r101, %r101, 1;
	mov.f32 	%f75, %f26;
$L__BB0_60:
	setp.lt.s32 	%p39, %r99, %r62;
	@%p39 bra 	$L__BB0_63;
	sub.s32 	%r77, %r99, %r62;
	mul.wide.s32 	%rd59, %r77, 4;
	add.s64 	%rd60, %rd10, %rd59;
	ld.global.f32 	%f30, [%rd60];
	abs.f32 	%f57, %f30;
	setp.equ.f32 	%p40, %f57, 0f7F800000;
	@%p40 bra 	$L__BB0_63;
	neg.f32 	%f58, %f30;
	sub.f32 	%f59, %f58, %f74;
	add.f32 	%f31, %f75, %f59;
	sub.f32 	%f60, %f31, %f75;
	sub.f32 	%f74, %f60, %f59;
	add.s32 	%r101, %r101, -1;
	mov.f32 	%f75, %f31;
$L__BB0_63:
	setp.lt.s32 	%p41, %r101, %r62;
	mul.f32 	%f62, %f4, %f75;
	selp.f32 	%f35, 0f7FFFFFFF, %f62, %p41;
	mul.wide.u32 	%rd61, %r99, 4;
	add.s64 	%rd62, %rd11, %rd61;
	st.global.f32 	[%rd62], %f35;
	setp.lt.u32 	%p42, %r99, %r22;
	abs.f32 	%f63, %f35;
	setp.nan.f32 	%p43, %f63, %f63;
	mov.f32 	%f78, 0f7FFFFFFF;
	or.pred  	%p44, %p42, %p43;
	@%p44 bra 	$L__BB0_65;
	setp.neu.f32 	%p45, %f63, 0f7F800000;
	setp.ne.f32 	%p46, %f25, 0f7F800000;
	sub.f32 	%f64, %f35, %f24;
	selp.f32 	%f65, %f64, 0f7FFFFFFF, %p45;
	selp.f32 	%f78, %f65, 0f7FFFFFFF, %p46;
$L__BB0_65:
	mul.wide.u32 	%rd63, %r99, 4;
	add.s64 	%rd64, %rd12, %rd63;
	st.global.f32 	[%rd64], %f78;
	add.s32 	%r99, %r99, 1;
	setp.eq.s32 	%p47, %r99, %r53;
	mov.f32 	%f67, %f72;
	@%p47 bra 	$L__BB0_33;
	bra.uni 	$L__BB0_29;

}
	// .globl	wavetrend_many_series_one_param_time_major_f32
.visible .entry wavetrend_many_series_one_param_time_major_f32(
	.param .u64 .ptr .align 1 wavetrend_many_series_one_param_time_major_f32_param_0,
	.param .u32 wavetrend_many_series_one_param_time_major_f32_param_1,
	.param .u32 wavetrend_many_series_one_param_time_major_f32_param_2,
	.param .u32 wavetrend_many_series_one_param_time_major_f32_param_3,
	.param .u32 wavetrend_many_series_one_param_time_major_f32_param_4,
	.param .u32 wavetrend_many_series_one_param_time_major_f32_param_5,
	.param .f32 wavetrend_many_series_one_param_time_major_f32_param_6,
	.param .u64 .ptr .align 1 wavetrend_many_series_one_param_time_major_f32_param_7,
	.param .u64 .ptr .align 1 wavetrend_many_series_one_param_time_major_f32_param_8,
	.param .u64 .ptr .align 1 wavetrend_many_series_one_param_time_major_f32_param_9,
	.param .u64 .ptr .align 1 wavetrend_many_series_one_param_time_major_f32_param_10
)
{
	.reg .pred 	%p<125>;
	.reg .b16 	%rs<66>;
	.reg .b32 	%r<169>;
	.reg .b32 	%f<50>;
	.reg .b64 	%rd<174>;
	.reg .b64 	%fd<122>;

	ld.param.u64 	%rd13, [wavetrend_many_series_one_param_time_major_f32_param_0];
	ld.param.u32 	%r75, [wavetrend_many_series_one_param_time_major_f32_param_1];
	ld.param.u32 	%r76, [wavetrend_many_series_one_param_time_major_f32_param_2];
	ld.param.u32 	%r77, [wavetrend_many_series_one_param_time_major_f32_param_3];
	ld.param.u32 	%r78, [wavetrend_many_series_one_param_time_major_f32_param_4];
	ld.param.u32 	%r79, [wavetrend_many_series_one_param_time_major_f32_param_5];
	ld.param.f32 	%f7, [wavetrend_many_series_one_param_time_major_f32_param_6];
	ld.param.u64 	%rd14, [wavetrend_many_series_one_param_time_major_f32_param_8];
	ld.param.u64 	%rd15, [wavetrend_many_series_one_param_time_major_f32_param_9];
	ld.param.u64 	%rd16, [wavetrend_many_series_one_param_time_major_f32_param_10];
	cvta.to.global.u64 	%rd1, %rd13;
	cvta.to.global.u64 	%rd2, %rd16;
	cvta.to.global.u64 	%rd3, %rd15;
	cvta.to.global.u64 	%rd4, %rd14;
	mov.u32 	%r80, %ctaid.x;
	mov.u32 	%r1, %ntid.x;
	mov.u32 	%r81, %tid.x;
	mad.lo.s32 	%r145, %r80, %r1, %r81;
	min.s32 	%r82, %r75, %r76;
	min.s32 	%r83, %r82, %r77;
	min.s32 	%r84, %r83, %r78;
	min.s32 	%r85, %r84, %r79;
	setp.lt.s32 	%p5, %r85, 1;
	setp.ge.s32 	%p6, %r145, %r75;
	or.pred  	%p7, %p5, %p6;
	@%p7 bra 	$L__BB1_51;
	cvt.rn.f32.u32 	%f8, %r79;
	rcp.rn.f32 	%f9, %f8;
	cvt.rn.f32.u32 	%f10, %r78;
	add.f32 	%f11, %f10, 0f3F800000;
	mov.f32 	%f12, 0f40000000;
	div.rn.f32 	%f13, %f12, %f11;
	cvt.rn.f32.u32 	%f14, %r77;
	add.f32 	%f15, %f14, 0f3F800000;
	div.rn.f32 	%f16, %f12, %f15;
	add.s32 	%r86, %r77, %r78;
	add.s32 	%r87, %r86, %r79;
	add.s32 	%r3, %r87, -3;
	cvt.f64.f32 	%fd1, %f16;
	mov.f64 	%fd63, 0d3FF0000000000000;
	sub.f64 	%fd2, %fd63, %fd1;
	cvt.f64.f32 	%fd3, %f7;
	cvt.f64.f32 	%fd4, %f13;
	sub.f64 	%fd5, %fd63, %fd4;
	cvt.f64.f32 	%fd6, %f9;
	shl.b32 	%r4, %r75, 3;
	shl.b32 	%r5, %r75, 1;
	mul.lo.s32 	%r6, %r75, 3;
	mul.lo.s32 	%r7, %r75, 6;
	mov.u32 	%r88, %nctaid.x;
	mul.lo.s32 	%r8, %r1, %r88;
$L__BB1_2:
	ld.param.u64 	%rd172, [wavetrend_many_series_one_param_time_major_f32_param_7];
	mul.wide.s32 	%rd17, %r145, 4;
	add.s64 	%rd5, %rd4, %rd17;
	add.s64 	%rd6, %rd3, %rd17;
	add.s64 	%rd7, %rd2, %rd17;
	cvta.to.global.u64 	%rd18, %rd172;
	add.s64 	%rd19, %rd18, %rd17;
	ld.global.nc.u32 	%r89, [%rd19];
	add.s32 	%r11, %r3, %r89;
	max.s32 	%r90, %r11, 0;
	min.s32 	%r12, %r90, %r76;
	max.s32 	%r160, %r89, 0;
	min.s32 	%r14, %r160, %r76;
	setp.lt.s32 	%p8, %r89, 1;
	@%p8 bra 	$L__BB1_14;
	and.b32  	%r15, %r14, 7;
	setp.lt.u32 	%p9, %r14, 8;
	mov.b32 	%r146, 0;
	@%p9 bra 	$L__BB1_6;
	shl.b32 	%r152, %r75, 2;
	mul.lo.s32 	%r151, %r75, 5;
	mul.lo.s32 	%r149, %r75, 7;
	and.b32  	%r146, %r14, 2147483640;
	neg.s32 	%r156, %r146;
	mul.wide.s32 	%rd173, %r145, 4;
	mov.u32 	%r150, %r7;
	mov.u32 	%r153, %r6;
	mov.u32 	%r154, %r5;
	mov.u32 	%r155, %r75;
$L__BB1_5:
	.pragma "nounroll";
	add.s64 	%rd20, %rd4, %rd173;
	mov.b32 	%r92, 2147483647;
	st.global.u32 	[%rd20], %r92;
	add.s64 	%rd21, %rd3, %rd173;
	st.global.u32 	[%rd21], %r92;
	add.s64 	%rd22, %rd2, %rd173;
	st.global.u32 	[%rd22], %r92;
	mul.wide.u32 	%rd23, %r155, 4;
	add.s64 	%rd24, %rd5, %rd23;
	st.global.u32 	[%rd24], %r92;
	add.s64 	%rd25, %rd6, %rd23;
	st.global.u32 	[%rd25], %r92;
	add.s64 	%rd26, %rd7, %rd23;
	st.global.u32 	[%rd26], %r92;
	mul.wide.u32 	%rd27, %r154, 4;
	add.s64 	%rd28, %rd5, %rd27;
	st.global.u32 	[%rd28], %r92;
	add.s64 	%rd29, %rd6, %rd27;
	st.global.u32 	[%rd29], %r92;
	add.s64 	%rd30, %rd7, %rd27;
	st.global.u32 	[%rd30], %r92;
	mul.wide.u32 	%rd31, %r153, 4;
	add.s64 	%rd32, %rd5, %rd31;
	st.global.u32 	[%rd32], %r92;
	add.s64 	%rd33, %rd6, %rd31;
	st.global.u32 	[%rd33], %r92;
	add.s64 	%rd34, %rd7, %rd31;
	st.global.u32 	[%rd34], %r92;
	mul.wide.u32 	%rd35, %r152, 4;
	add.s64 	%rd36, %rd5, %rd35;
	st.global.u32 	[%rd36], %r92;
	add.s64 	%rd37, %rd6, %rd35;
	st.global.u32 	[%rd37], %r92;
	add.s64 	%rd38, %rd7, %rd35;
	st.global.u32 	[%rd38], %r92;
	mul.wide.u32 	%rd39, %r151, 4;
	add.s64 	%rd40, %rd5, %rd39;
	st.global.u32 	[%rd40], %r92;
	add.s64 	%rd41, %rd6, %rd39;
	st.global.u32 	[%rd41], %r92;
	add.s64 	%rd42, %rd7, %rd39;
	st.global.u32 	[%rd42], %r92;
	mul.wide.u32 	%rd43, %r150, 4;
	add.s64 	%rd44, %rd5, %rd43;
	st.global.u32 	[%rd44], %r92;
	add.s64 	%rd45, %rd6, %rd43;
	st.global.u32 	[%rd45], %r92;
	add.s64 	%rd46, %rd7, %rd43;
	st.global.u32 	[%rd46], %r92;
	mul.wide.u32 	%rd47, %r149, 4;
	add.s64 	%rd48, %rd5, %rd47;
	st.global.u32 	[%rd48], %r92;
	add.s64 	%rd49, %rd6, %rd47;
	st.global.u32 	[%rd49], %r92;
	add.s64 	%rd50, %rd7, %rd47;
	st.global.u32 	[%rd50], %r92;
	add.s32 	%r156, %r156, 8;
	add.s32 	%r155, %r155, %r4;
	add.s32 	%r154, %r154, %r4;
	add.s32 	%r153, %r153, %r4;
	add.s32 	%r152, %r152, %r4;
	add.s32 	%r151, %r151, %r4;
	add.s32 	%r150, %r150, %r4;
	add.s32 	%r149, %r149, %r4;
	mul.wide.u32 	%rd51, %r4, 4;
	add.s64 	%rd173, %rd173, %rd51;
	setp.eq.s32 	%p10, %r156, 0;
	@%p10 bra 	$L__BB1_6;
	bra.uni 	$L__BB1_5;
$L__BB1_6:
	setp.eq.s32 	%p11, %r15, 0;
	@%p11 bra 	$L__BB1_14;
	and.b32  	%r22, %r14, 3;
	setp.lt.u32 	%p12, %r15, 4;
	@%p12 bra 	$L__BB1_9;
	mul.lo.s32 	%r93, %r146, %r75;
	mul.wide.u32 	%rd52, %r93, 4;
	add.s64 	%rd53, %rd5, %rd52;
	mov.b32 	%r94, 2147483647;
	st.global.u32 	[%rd53], %r94;
	add.s64 	%rd54, %rd6, %rd52;
	st.global.u32 	[%rd54], %r94;
	add.s64 	%rd55, %rd7, %rd52;
	st.global.u32 	[%rd55], %r94;
	add.s32 	%r95, %r93, %r75;
	mul.wide.u32 	%rd56, %r95, 4;
	add.s64 	%rd57, %rd5, %rd56;
	st.global.u32 	[%rd57], %r94;
	add.s64 	%rd58, %rd6, %rd56;
	st.global.u32 	[%rd58], %r94;
	add.s64 	%rd59, %rd7, %rd56;
	st.global.u32 	[%rd59], %r94;
	add.s32 	%r96, %r95, %r75;
	mul.wide.u32 	%rd60, %r96, 4;
	add.s64 	%rd61, %rd5, %rd60;
	st.global.u32 	[%rd61], %r94;
	add.s64 	%rd62, %rd6, %rd60;
	st.global.u32 	[%rd62], %r94;
	add.s64 	%rd63, %rd7, %rd60;
	st.global.u32 	[%rd63], %r94;
	add.s32 	%r97, %r96, %r75;
	mul.wide.u32 	%rd64, %r97, 4;
	add.s64 	%rd65, %rd5, %rd64;
	st.global.u32 	[%rd65], %r94;
	add.s64 	%rd66, %rd6, %rd64;
	st.global.u32 	[%rd66], %r94;
	add.s64 	%rd67, %rd7, %rd64;
	st.global.u32 	[%rd67], %r94;
	add.s32 	%r146, %r146, 4;
$L__BB1_9:
	setp.eq.s32 	%p13, %r22, 0;
	@%p13 bra 	$L__BB1_14;
	setp.eq.s32 	%p14, %r22, 1;
	@%p14 bra 	$L__BB1_12;
	mul.lo.s32 	%r98, %r146, %r75;
	mul.wide.u32 	%rd68, %r98, 4;
	add.s64 	%rd69, %rd5, %rd68;
	mov.b32 	%r99, 2147483647;
	st.global.u32 	[%rd69], %r99;
	add.s64 	%rd70, %rd6, %rd68;
	st.global.u32 	[%rd70], %r99;
	add.s64 	%rd71, %rd7, %rd68;
	st.global.u32 	[%rd71], %r99;
	add.s32 	%r100, %r98, %r75;
	mul.wide.u32 	%rd72, %r100, 4;
	add.s64 	%rd73, %rd5, %rd72;
	st.global.u32 	[%rd73], %r99;
	add.s64 	%rd74, %rd6, %rd72;
	st.global.u32 	[%rd74], %r99;
	add.s64 	%rd75, %rd7, %rd72;
	st.global.u32 	[%rd75], %r99;
	add.s32 	%r146, %r146, 2;
$L__BB1_12:
	and.b32  	%r101, %r14, 1;
	setp.eq.b32 	%p15, %r101, 1;
	not.pred 	%p16, %p15;
	@%p16 bra 	$L__BB1_14;
	mul.lo.s32 	%r102, %r146, %r75;
	mul.wide.u32 	%rd76, %r102, 4;
	add.s64 	%rd77, %rd5, %rd76;
	mov.b32 	%r103, 2147483647;
	st.global.u32 	[%rd77], %r103;
	add.s64 	%rd78, %rd6, %rd76;
	st.global.u32 	[%rd78], %r103;
	add.s64 	%rd79, %rd7, %rd76;
	st.global.u32 	[%rd79], %r103;
$L__BB1_14:
	setp.ge.s32 	%p17, %r89, %r76;
	@%p17 bra 	$L__BB1_38;
	sub.s32 	%r27, %r76, %r160;
	add.s32 	%r105, %r160, 1;
	setp.eq.s32 	%p19, %r76, %r105;
	mov.pred 	%p123, -1;
	mov.b16 	%rs65, 0;
	mov.f64 	%fd121, 0d0000000000000000;
	mov.b32 	%r164, 0;
	mov.f64 	%fd120, %fd121;
	mov.f64 	%fd119, %fd121;
	mov.f64 	%fd118, %fd121;
	mov.u16 	%rs64, %rs65;
	@%p19 bra 	$L__BB1_19;
	mov.b16 	%rs65, 0;
	mov.f64 	%fd121, 0d0000000000000000;
	mov.b32 	%r164, 0;
	mov.u16 	%rs59, %rs65;
	mov.u32 	%r162, %r164;
$L__BB1_17:
	mul.lo.s32 	%r55, %r160, %r75;
	add.s32 	%r107, %r55, %r145;
	mul.wide.s32 	%rd80, %r107, 4;
	add.s64 	%rd11, %rd1, %rd80;
	ld.global.nc.f32 	%f17, [%rd11];
	cvt.f64.f32 	%fd31, %f17;
	abs.f64 	%fd32, %fd31;
	and.b16  	%rs24, %rs59, 255;
	setp.ne.s16 	%p20, %rs24, 0;
	@%p20 bra 	$L__BB1_52;
	setp.ne.f64 	%p22, %fd32, 0d7FF0000000000000;
	selp.u16 	%rs60, 1, 0, %p22;
	selp.f64 	%fd118, %fd31, %fd118, %p22;
	bra.uni 	$L__BB1_54;
$L__BB1_19:
	and.b32  	%r117, %r27, 1;
	setp.eq.b32 	%p81, %r117, 1;
	not.pred 	%p82, %p81;
	@%p82 bra 	$L__BB1_38;
	mul.lo.s32 	%r46, %r160, %r75;
	add.s32 	%r118, %r46, %r145;
	mul.wide.s32 	%rd101, %r118, 4;
	add.s64 	%rd102, %rd1, %rd101;
	ld.global.nc.f32 	%f39, [%rd102];
	cvt.f64.f32 	%fd11, %f39;
	abs.f64 	%fd12, %fd11;
	@%p123 bra 	$L__BB1_23;
	setp.equ.f64 	%p84, %fd12, 0d7FF0000000000000;
	mov.pred 	%p124, -1;
	@%p84 bra 	$L__BB1_24;
	mul.f64 	%fd90, %fd2, %fd118;
	fma.rn.f64 	%fd118, %fd1, %fd11, %fd90;
	bra.uni 	$L__BB1_24;
$L__BB1_23:
	setp.ne.f64 	%p124, %fd12, 0d7FF0000000000000;
	selp.f64 	%fd118, %fd11, %fd118, %p124;
$L__BB1_24:
	setp.equ.f64 	%p86, %fd12, 0d7FF0000000000000;
	not.pred 	%p87, %p124;
	or.pred  	%p88, %p87, %p86;
	@%p88 bra 	$L__BB1_29;
	sub.f64 	%fd91, %fd11, %fd118;
	abs.f64 	%fd16, %fd91;
	and.b16  	%rs45, %rs64, 255;
	setp.eq.s16 	%p89, %rs45, 0;
	@%p89 bra 	$L__BB1_28;
	setp.equ.f64 	%p90, %fd16, 0d7FF0000000000000;
	mov.b16 	%rs64, 1;
	@%p90 bra 	$L__BB1_29;
	mul.f64 	%fd92, %fd2, %fd119;
	fma.rn.f64 	%fd119, %fd1, %fd16, %fd92;
	bra.uni 	$L__BB1_29;
$L__BB1_28:
	setp.ne.f64 	%p91, %fd16, 0d7FF0000000000000;
	selp.u16 	%rs64, 1, 0, %p91;
	mov.f64 	%fd119, %fd16;
$L__BB1_29:
	and.b16  	%rs48, %rs64, 255;
	setp.eq.s16 	%p93, %rs48, 0;
	or.pred  	%p95, %p87, %p93;
	or.pred  	%p96, %p95, %p86;
	@%p96 bra 	$L__BB1_35;
	mul.f64 	%fd19, %fd119, %fd3;
	mov.b64 	%rd103, %fd19;
	and.b64  	%rd104, %rd103, 9223372036854775807;
	setp.eq.s64 	%p97, %rd104, 9218868437227405312;
	setp.eq.s64 	%p98, %rd104, 0;
	or.pred  	%p99, %p98, %p97;
	setp.gt.s64 	%p100, %rd104, 9218868437227405312;
	or.pred  	%p101, %p99, %p100;
	@%p101 bra 	$L__BB1_35;
	sub.f64 	%fd93, %fd11, %fd118;
	div.rn.f64 	%fd20, %fd93, %fd19;
	and.b16  	%rs49, %rs65, 255;
	setp.eq.s16 	%p102, %rs49, 0;
	@%p102 bra 	$L__BB1_34;
	abs.f64 	%fd94, %fd20;
	setp.equ.f64 	%p103, %fd94, 0d7FF0000000000000;
	mov.b16 	%rs65, 1;
	@%p103 bra 	$L__BB1_35;
	mul.f64 	%fd95, %fd5, %fd120;
	fma.rn.f64 	%fd120, %fd4, %fd20, %fd95;
	bra.uni 	$L__BB1_35;
$L__BB1_34:
	abs.f64 	%fd96, %fd20;
	setp.ne.f64 	%p104, %fd96, 0d7FF0000000000000;
	selp.u16 	%rs65, 1, 0, %p104;
	selp.f64 	%fd120, %fd20, %fd120, %p104;
$L__BB1_35:
	and.b16  	%rs52, %rs65, 255;
	setp.eq.s16 	%p105, %rs52, 0;
	cvt.rn.f32.f64 	%f40, %fd120;
	selp.f32 	%f1, 0f7FFFFFFF, %f40, %p105;
	mul.wide.u32 	%rd105, %r46, 4;
	add.s64 	%rd106, %rd5, %rd105;
	st.global.f32 	[%rd106], %f1;
	abs.f32 	%f2, %f1;
	setp.ne.f32 	%p106, %f2, 0f7F800000;
	add.f64 	%fd97, %fd121, %fd120;
	selp.f64 	%fd109, %fd97, %fd121, %p106;
	selp.u32 	%r119, 1, 0, %p106;
	add.s32 	%r159, %r164, %r119;
	setp.lt.s32 	%p107, %r160, %r79;
	@%p107 bra 	$L__BB1_37;
	sub.s32 	%r120, %r160, %r79;
	mul.lo.s32 	%r121, %r120, %r75;
	mul.wide.s32 	%rd107, %r121, 4;
	add.s64 	%rd108, %rd5, %rd107;
	ld.global.f32 	%f41, [%rd108];
	cvt.f64.f32 	%fd98, %f41;
	abs.f64 	%fd99, %fd98;
	setp.ne.f64 	%p108, %fd99, 0d7FF0000000000000;
	sub.f64 	%fd100, %fd109, %fd98;
	selp.f64 	%fd109, %fd100, %fd109, %p108;
	selp.s32 	%r122, -1, 0, %p108;
	add.s32 	%r159, %r159, %r122;
$L__BB1_37:
	setp.lt.s32 	%p110, %r159, %r79;
	mul.f64 	%fd101, %fd109, %fd6;
	cvt.rn.f32.f64 	%f42, %fd101;
	selp.f32 	%f43, 0f7FFFFFFF, %f42, %p110;
	mul.wide.u32 	%rd109, %r46, 4;
	add.s64 	%rd110, %rd6, %rd109;
	st.global.f32 	[%rd110], %f43;
	setp.ge.s32 	%p111, %r160, %r12;
	abs.f32 	%f44, %f43;
	setp.ne.f32 	%p112, %f44, 0f7F800000;
	sub.f32 	%f46, %f43, %f1;
	selp.f32 	%f47, %f46, 0f7FFFFFFF, %p112;
	selp.f32 	%f48, %f47, 0f7FFFFFFF, %p106;
	selp.f32 	%f49, %f48, 0f7FFFFFFF, %p111;
	add.s64 	%rd111, %rd7, %rd109;
	st.global.f32 	[%rd111], %f49;
$L__BB1_38:
	setp.lt.s32 	%p113, %r11, 1;
	@%p113 bra 	$L__BB1_50;
	and.b32  	%r50, %r12, 7;
	setp.lt.u32 	%p114, %r12, 8;
	mov.b32 	%r166, 0;
	@%p114 bra 	$L__BB1_42;
	and.b32  	%r166, %r12, 2147483640;
	mov.b32 	%r165, 0;
$L__BB1_41:
	.pragma "nounroll";
	mul.lo.s32 	%r125, %r165, %r75;
	mul.wide.u32 	%rd112, %r125, 4;
	add.s64 	%rd113, %rd5, %rd112;
	mov.b32 	%r126, 2147483647;
	st.global.u32 	[%rd113], %r126;
	add.s64 	%rd114, %rd6, %rd112;
	st.global.u32 	[%rd114], %r126;
	add.s64 	%rd115, %rd7, %rd112;
	st.global.u32 	[%rd115], %r126;
	add.s32 	%r127, %r125, %r75;
	mul.wide.u32 	%rd116, %r127, 4;
	add.s64 	%rd117, %rd5, %rd116;
	st.global.u32 	[%rd117], %r126;
	add.s64 	%rd118, %rd6, %rd116;
	st.global.u32 	[%rd118], %r126;
	add.s64 	%rd119, %rd7, %rd116;
	st.global.u32 	[%rd119], %r126;
	add.s32 	%r128, %r127, %r75;
	mul.wide.u32 	%rd120, %r128, 4;
	add.s64 	%rd121, %rd5, %rd120;
	st.global.u32 	[%rd121], %r126;
	add.s64 	%rd122, %rd6, %rd120;
	st.global.u32 	[%rd122], %r126;
	add.s64 	%rd123, %rd7, %rd120;
	st.global.u32 	[%rd123], %r126;
	add.s32 	%r129, %r128, %r75;
	mul.wide.u32 	%rd124, %r129, 4;
	add.s64 	%rd125, %rd5, %rd124;
	st.global.u32 	[%rd125], %r126;
	add.s64 	%rd126, %rd6, %rd124;
	st.global.u32 	[%rd126], %r126;
	add.s64 	%rd127, %rd7, %rd124;
	st.global.u32 	[%rd127], %r126;
	add.s32 	%r130, %r129, %r75;
	mul.wide.u32 	%rd128, %r130, 4;
	add.s64 	%rd129, %rd5, %rd128;
	st.global.u32 	[%rd129], %r126;
	add.s64 	%rd130, %rd6, %rd128;
	st.global.u32 	[%rd130], %r126;
	add.s64 	%rd131, %rd7, %rd128;
	st.global.u32 	[%rd131], %r126;
	add.s32 	%r131, %r130, %r75;
	mul.wide.u32 	%rd132, %r131, 4;
	add.s64 	%rd133, %rd5, %rd132;
	st.global.u32 	[%rd133], %r126;
	add.s64 	%rd134, %rd6, %rd132;
	st.global.u32 	[%rd134], %r126;
	add.s64 	%rd135, %rd7, %rd132;
	st.global.u32 	[%rd135], %r126;
	add.s32 	%r132, %r131, %r75;
	mul.wide.u32 	%rd136, %r132, 4;
	add.s64 	%rd137, %rd5, %rd136;
	st.global.u32 	[%rd137], %r126;
	add.s64 	%rd138, %rd6, %rd136;
	st.global.u32 	[%rd138], %r126;
	add.s64 	%rd139, %rd7, %rd136;
	st.global.u32 	[%rd139], %r126;
	add.s32 	%r133, %r132, %r75;
	mul.wide.u32 	%rd140, %r133, 4;
	add.s64 	%rd141, %rd5, %rd140;
	st.global.u32 	[%rd141], %r126;
	add.s64 	%rd142, %rd6, %rd140;
	st.global.u32 	[%rd142], %r126;
	add.s64 	%rd143, %rd7, %rd140;
	st.global.u32 	[%rd143], %r126;
	add.s32 	%r165, %r165, 8;
	setp.ne.s32 	%p115, %r165, %r166;
	@%p115 bra 	$L__BB1_41;
$L__BB1_42:
	setp.eq.s32 	%p116, %r50, 0;
	@%p116 bra 	$L__BB1_50;
	and.b32  	%r69, %r12, 3;
	setp.lt.u32 	%p117, %r50, 4;
	@%p117 bra 	$L__BB1_45;
	mul.lo.s32 	%r134, %r166, %r75;
	mul.wide.u32 	%rd144, %r134, 4;
	add.s64 	%rd145, %rd5, %rd144;
	mov.b32 	%r135, 2147483647;
	st.global.u32 	[%rd145], %r135;
	add.s64 	%rd146, %rd6, %rd144;
	st.global.u32 	[%rd146], %r135;
	add.s64 	%rd147, %rd7, %rd144;
	st.global.u32 	[%rd147], %r135;
	add.s32 	%r136, %r134, %r75;
	mul.wide.u32 	%rd148, %r136, 4;
	add.s64 	%rd149, %rd5, %rd148;
	st.global.u32 	[%rd149], %r135;
	add.s64 	%rd150, %rd6, %rd148;
	st.global.u32 	[%rd150], %r135;
	add.s64 	%rd151, %rd7, %rd148;
	st.global.u32 	[%rd151], %r135;
	add.s32 	%r137, %r136, %r75;
	mul.wide.u32 	%rd152, %r137, 4;
	add.s64 	%rd153, %rd5, %rd152;
	st.global.u32 	[%rd153], %r135;
	add.s64 	%rd154, %rd6, %rd152;
	st.global.u32 	[%rd154], %r135;
	add.s64 	%rd155, %rd7, %rd152;
	st.global.u32 	[%rd155], %r135;
	add.s32 	%r138, %r137, %r75;
	mul.wide.u32 	%rd156, %r138, 4;
	add.s64 	%rd157, %rd5, %rd156;
	st.global.u32 	[%rd157], %r135;
	add.s64 	%rd158, %rd6, %rd156;
	st.global.u32 	[%rd158], %r135;
	add.s64 	%rd159, %rd7, %rd156;
	st.global.u32 	[%rd159], %r135;
	add.s32 	%r166, %r166, 4;
$L__BB1_45:
	setp.eq.s32 	%p118, %r69, 0;
	@%p118 bra 	$L__BB1_50;
	setp.eq.s32 	%p119, %r69, 1;
	@%p119 bra 	$L__BB1_48;
	mul.lo.s32 	%r139, %r166, %r75;
	mul.wide.u32 	%rd160, %r139, 4;
	add.s64 	%rd161, %rd5, %rd160;
	mov.b32 	%r140, 2147483647;
	st.global.u32 	[%rd161], %r140;
	add.s64 	%rd162, %rd6, %rd160;
	st.global.u32 	[%rd162], %r140;
	add.s64 	%rd163, %rd7, %rd160;
	st.global.u32 	[%rd163], %r140;
	add.s32 	%r141, %r139, %r75;
	mul.wide.u32 	%rd164, %r141, 4;
	add.s64 	%rd165, %rd5, %rd164;
	st.global.u32 	[%rd165], %r140;
	add.s64 	%rd166, %rd6, %rd164;
	st.global.u32 	[%rd166], %r140;
	add.s64 	%rd167, %rd7, %rd164;
	st.global.u32 	[%rd167], %r140;
	add.s32 	%r166, %r166, 2;
$L__BB1_48:
	and.b32  	%r142, %r12, 1;
	setp.eq.b32 	%p120, %r142, 1;
	not.pred 	%p121, %p120;
	@%p121 bra 	$L__BB1_50;
	mul.lo.s32 	%r143, %r166, %r75;
	mul.wide.u32 	%rd168, %r143, 4;
	add.s64 	%rd169, %rd5, %rd168;
	mov.b32 	%r144, 2147483647;
	st.global.u32 	[%rd169], %r144;
	add.s64 	%rd170, %rd6, %rd168;
	st.global.u32 	[%rd170], %r144;
	add.s64 	%rd171, %rd7, %rd168;
	st.global.u32 	[%rd171], %r144;
$L__BB1_50:
	add.s32 	%r145, %r145, %r8;
	setp.lt.s32 	%p122, %r145, %r75;
	@%p122 bra 	$L__BB1_2;
$L__BB1_51:
	ret;
$L__BB1_52:
	setp.equ.f64 	%p21, %fd32, 0d7FF0000000000000;
	mov.b16 	%rs60, 1;
	@%p21 bra 	$L__BB1_54;
	mul.f64 	%fd66, %fd2, %fd118;
	fma.rn.f64 	%fd118, %fd1, %fd31, %fd66;
$L__BB1_54:
	setp.equ.f64 	%p23, %fd32, 0d7FF0000000000000;
	setp.eq.s16 	%p24, %rs60, 0;
	or.pred  	%p25, %p24, %p23;
	@%p25 bra 	$L__BB1_59;
	sub.f64 	%fd67, %fd31, %fd118;
	abs.f64 	%fd36, %fd67;
	and.b16  	%rs27, %rs64, 255;
	setp.ne.s16 	%p26, %rs27, 0;
	@%p26 bra 	$L__BB1_57;
	setp.ne.f64 	%p28, %fd36, 0d7FF0000000000000;
	selp.u16 	%rs64, 1, 0, %p28;
	mov.f64 	%fd119, %fd36;
	bra.uni 	$L__BB1_59;
$L__BB1_57:
	setp.equ.f64 	%p27, %fd36, 0d7FF0000000000000;
	mov.b16 	%rs64, 1;
	@%p27 bra 	$L__BB1_59;
	mul.f64 	%fd68, %fd2, %fd119;
	fma.rn.f64 	%fd119, %fd1, %fd36, %fd68;
$L__BB1_59:
	and.b16  	%rs30, %rs64, 255;
	setp.eq.s16 	%p31, %rs30, 0;
	or.pred  	%p32, %p24, %p31;
	or.pred  	%p33, %p32, %p23;
	@%p33 bra 	$L__BB1_65;
	mul.f64 	%fd39, %fd119, %fd3;
	mov.b64 	%rd81, %fd39;
	and.b64  	%rd82, %rd81, 9223372036854775807;
	setp.eq.s64 	%p34, %rd82, 9218868437227405312;
	setp.eq.s64 	%p35, %rd82, 0;
	or.pred  	%p36, %p35, %p34;
	setp.gt.s64 	%p37, %rd82, 9218868437227405312;
	or.pred  	%p38, %p36, %p37;
	@%p38 bra 	$L__BB1_65;
	sub.f64 	%fd69, %fd31, %fd118;
	div.rn.f64 	%fd40, %fd69, %fd39;
	and.b16  	%rs31, %rs65, 255;
	setp.ne.s16 	%p39, %rs31, 0;
	@%p39 bra 	$L__BB1_63;
	abs.f64 	%fd72, %fd40;
	setp.ne.f64 	%p41, %fd72, 0d7FF0000000000000;
	selp.u16 	%rs65, 1, 0, %p41;
	selp.f64 	%fd120, %fd40, %fd120, %p41;
	bra.uni 	$L__BB1_65;
$L__BB1_63:
	abs.f64 	%fd70, %fd40;
	setp.equ.f64 	%p40, %fd70, 0d7FF0000000000000;
	mov.b16 	%rs65, 1;
	@%p40 bra 	$L__BB1_65;
	mul.f64 	%fd71, %fd5, %fd120;
	fma.rn.f64 	%fd120, %fd4, %fd40, %fd71;
$L__BB1_65:
	and.b16  	%rs34, %rs65, 255;
	setp.eq.s16 	%p42, %rs34, 0;
	cvt.rn.f32.f64 	%f18, %fd120;
	selp.f32 	%f3, 0f7FFFFFFF, %f18, %p42;
	mul.wide.u32 	%rd83, %r55, 4;
	add.s64 	%rd84, %rd5, %rd83;
	st.global.f32 	[%rd84], %f3;
	abs.f32 	%f4, %f3;
	setp.ne.f32 	%p43, %f4, 0f7F800000;
	add.f64 	%fd73, %fd121, %fd120;
	selp.f64 	%fd117, %fd73, %fd121, %p43;
	selp.u32 	%r108, 1, 0, %p43;
	add.s32 	%r163, %r164, %r108;
	setp.lt.s32 	%p44, %r160, %r79;
	@%p44 bra 	$L__BB1_67;
	sub.s32 	%r109, %r160, %r79;
	mul.lo.s32 	%r110, %r109, %r75;
	mul.wide.s32 	%rd85, %r110, 4;
	add.s64 	%rd86, %rd5, %rd85;
	ld.global.f32 	%f19, [%rd86];
	cvt.f64.f32 	%fd74, %f19;
	abs.f64 	%fd75, %fd74;
	setp.ne.f64 	%p45, %fd75, 0d7FF0000000000000;
	sub.f64 	%fd76, %fd117, %fd74;
	selp.f64 	%fd117, %fd76, %fd117, %p45;
	selp.s32 	%r111, -1, 0, %p45;
	add.s32 	%r163, %r163, %r111;
$L__BB1_67:
	setp.lt.s32 	%p47, %r163, %r79;
	mul.f64 	%fd77, %fd117, %fd6;
	cvt.rn.f32.f64 	%f20, %fd77;
	selp.f32 	%f21, 0f7FFFFFFF, %f20, %p47;
	mul.wide.u32 	%rd87, %r55, 4;
	add.s64 	%rd88, %rd6, %rd87;
	st.global.f32 	[%rd88], %f21;
	setp.ge.s32 	%p48, %r160, %r12;
	abs.f32 	%f22, %f21;
	setp.ne.f32 	%p49, %f22, 0f7F800000;
	sub.f32 	%f24, %f21, %f3;
	selp.f32 	%f25, %f24, 0f7FFFFFFF, %p49;
	selp.f32 	%f26, %f25, 0f7FFFFFFF, %p43;
	selp.f32 	%f27, %f26, 0f7FFFFFFF, %p48;
	add.s64 	%rd89, %rd7, %rd87;
	st.global.f32 	[%rd89], %f27;
	add.s32 	%r59, %r160, 1;
	add.s32 	%r60, %r55, %r75;
	mul.wide.u32 	%rd90, %r75, 4;
	add.s64 	%rd91, %rd11, %rd90;
	ld.global.nc.f32 	%f28, [%rd91];
	cvt.f64.f32 	%fd47, %f28;
	abs.f64 	%fd48, %fd47;
	@%p24 bra 	$L__BB1_70;
	setp.equ.f64 	%p51, %fd48, 0d7FF0000000000000;
	mov.b16 	%rs59, 1;
	@%p51 bra 	$L__BB1_71;
	mul.f64 	%fd78, %fd2, %fd118;
	fma.rn.f64 	%fd118, %fd1, %fd47, %fd78;
	bra.uni 	$L__BB1_71;
$L__BB1_70:
	setp.ne.f64 	%p52, %fd48, 0d7FF0000000000000;
	selp.u16 	%rs59, 1, 0, %p52;
	selp.f64 	%fd118, %fd47, %fd118, %p52;
$L__BB1_71:
	setp.equ.f64 	%p53, %fd48, 0d7FF0000000000000;
	setp.eq.s16 	%p123, %rs59, 0;
	or.pred  	%p55, %p123, %p53;
	@%p55 bra 	$L__BB1_76;
	sub.f64 	%fd79, %fd47, %fd118;
	abs.f64 	%fd52, %fd79;
	and.b16  	%rs37, %rs64, 255;
	setp.eq.s16 	%p56, %rs37, 0;
	@%p56 bra 	$L__BB1_75;
	setp.equ.f64 	%p57, %fd52, 0d7FF0000000000000;
	mov.b16 	%rs64, 1;
	@%p57 bra 	$L__BB1_76;
	mul.f64 	%fd80, %fd2, %fd119;
	fma.rn.f64 	%fd119, %fd1, %fd52, %fd80;
	bra.uni 	$L__BB1_76;
$L__BB1_75:
	setp.ne.f64 	%p58, %fd52, 0d7FF0000000000000;
	selp.u16 	%rs64, 1, 0, %p58;
	mov.f64 	%fd119, %fd52;
$L__BB1_76:
	and.b16  	%rs40, %rs64, 255;
	setp.eq.s16 	%p61, %rs40, 0;
	or.pred  	%p62, %p123, %p61;
	or.pred  	%p63, %p62, %p53;
	@%p63 bra 	$L__BB1_82;
	mul.f64 	%fd55, %fd119, %fd3;
	mov.b64 	%rd92, %fd55;
	and.b64  	%rd93, %rd92, 9223372036854775807;
	setp.eq.s64 	%p64, %rd93, 9218868437227405312;
	setp.eq.s64 	%p65, %rd93, 0;
	or.pred  	%p66, %p65, %p64;
	setp.gt.s64 	%p67, %rd93, 9218868437227405312;
	or.pred  	%p68, %p66, %p67;
	@%p68 bra 	$L__BB1_82;
	and.b16  	%rs41, %rs65, 255;
	setp.eq.s16 	%p69, %rs41, 0;
	sub.f64 	%fd81, %fd47, %fd118;
	div.rn.f64 	%fd56, %fd81, %fd55;
	@%p69 bra 	$L__BB1_81;
	abs.f64 	%fd82, %fd56;
	setp.equ.f64 	%p70, %fd82, 0d7FF0000000000000;
	mov.b16 	%rs65, 1;
	@%p70 bra 	$L__BB1_82;
	mul.f64 	%fd83, %fd5, %fd120;
	fma.rn.f64 	%fd120, %fd4, %fd56, %fd83;
	bra.uni 	$L__BB1_82;
$L__BB1_81:
	abs.f64 	%fd84, %fd56;
	setp.ne.f64 	%p71, %fd84, 0d7FF0000000000000;
	selp.u16 	%rs65, 1, 0, %p71;
	selp.f64 	%fd120, %fd56, %fd120, %p71;
$L__BB1_82:
	and.b16  	%rs44, %rs65, 255;
	setp.eq.s16 	%p72, %rs44, 0;
	cvt.rn.f32.f64 	%f29, %fd120;
	selp.f32 	%f5, 0f7FFFFFFF, %f29, %p72;
	mul.wide.u32 	%rd94, %r60, 4;
	add.s64 	%rd95, %rd5, %rd94;
	st.global.f32 	[%rd95], %f5;
	abs.f32 	%f6, %f5;
	setp.ne.f32 	%p73, %f6, 0f7F800000;
	add.f64 	%fd85, %fd117, %fd120;
	selp.f64 	%fd121, %fd85, %fd117, %p73;
	selp.u32 	%r112, 1, 0, %p73;
	add.s32 	%r164, %r163, %r112;
	setp.lt.s32 	%p74, %r59, %r79;
	@%p74 bra 	$L__BB1_84;
	sub.s32 	%r113, %r59, %r79;
	mul.lo.s32 	%r114, %r113, %r75;
	mul.wide.s32 	%rd96, %r114, 4;
	add.s64 	%rd97, %rd5, %rd96;
	ld.global.f32 	%f30, [%rd97];
	cvt.f64.f32 	%fd86, %f30;
	abs.f64 	%fd87, %fd86;
	setp.ne.f64 	%p75, %fd87, 0d7FF0000000000000;
	sub.f64 	%fd88, %fd121, %fd86;
	selp.f64 	%fd121, %fd88, %fd121, %p75;
	selp.s32 	%r115, -1, 0, %p75;
	add.s32 	%r164, %r164, %r115;
$L__BB1_84:
	setp.lt.s32 	%p77, %r164, %r79;
	mul.f64 	%fd89, %fd121, %fd6;
	cvt.rn.f32.f64 	%f31, %fd89;
	selp.f32 	%f32, 0f7FFFFFFF, %f31, %p77;
	mul.wide.u32 	%rd98, %r60, 4;
	add.s64 	%rd99, %rd6, %rd98;
	st.global.f32 	[%rd99], %f32;
	setp.ge.s32 	%p78, %r59, %r12;
	abs.f32 	%f33, %f32;
	setp.ne.f32 	%p79, %f33, 0f7F800000;
	sub.f32 	%f35, %f32, %f5;
	selp.f32 	%f36, %f35, 0f7FFFFFFF, %p79;
	selp.f32 	%f37, %f36, 0f7FFFFFFF, %p73;
	selp.f32 	%f38, %f37, 0f7FFFFFFF, %p78;
	add.s64 	%rd100, %rd7, %rd98;
	st.global.f32 	[%rd100], %f38;
	add.s32 	%r160, %r160, 2;
	add.s32 	%r162, %r162, 2;
	and.b32  	%r116, %r27, -2;
	setp.eq.s32 	%p80, %r162, %r116;
	@%p80 bra 	$L__BB1_19;
	bra.uni 	$L__BB1_17;

}


// ===== COMPILED SASS (sm_100) =====

	.target	sm_100

	.elftype	@"ET_EXEC"


//--------------------- .note.nv.tkinfo           --------------------------
	.section	.note.nv.tkinfo,"",@"SHT_NOTE"
	.sectionflags	@"SHF_NOTE_NV_TKINFO"
	.tkinfo
        /*0018*/ 	.word	0x00000002
        /*0030*/ 	.string	""
        /*0030*/ 	.string	"ptxas"
        /*0030*/ 	.string	"Cuda compilation tools, release 13.0, V13.0.88"
        /*0030*/ 	.string	"Build cuda_13.0.r13.0/compiler.36424714_0"
        /*0030*/ 	.string	"-arch sm_100 -m 64 "



//--------------------- .note.nv.cuinfo           --------------------------
	.section	.note.nv.cuinfo,"",@"SHT_NOTE"
	.sectionflags	@"SHF_NOTE_NV_CUINFO"
        /*0018*/ 	.short	0x0002
        /*001a*/ 	.short	0x0064
        /*001c*/ 	.short	0x0082
	.zero		2


//--------------------- .nv.info                  --------------------------
	.section	.nv.info,"",@"SHT_CUDA_INFO"
	.align	4


	//----- nvinfo : EIATTR_REGCOUNT
	.align		4
        /*0000*/ 	.byte	0x04, 0x2f
        /*0002*/ 	.short	(.L_1 - .L_0)
	.align		4
.L_0:
        /*0004*/ 	.word	index@(wavetrend_batch_f32)
        /*0008*/ 	.word	0x00000025


	//----- nvinfo : EIATTR_FRAME_SIZE
	.align		4
.L_1:
        /*000c*/ 	.byte	0x04, 0x11
        /*000e*/ 	.short	(.L_3 - .L_2)
	.align		4
.L_2:
        /*0010*/ 	.word	index@($__internal_4_$__cuda_sm3x_div_rn_noftz_f32_slowpath)
        /*0014*/ 	.word	0x00000000


	//----- nvinfo : EIATTR_FRAME_SIZE
	.align		4
.L_3:
        /*0018*/ 	.byte	0x04, 0x11
        /*001a*/ 	.short	(.L_5 - .L_4)
	.align		4
.L_4:
        /*001c*/ 	.word	index@($__internal_3_$__cuda_sm20_rcp_rn_f32_slowpath)
        /*0020*/ 	.word	0x00000000


	//----- nvinfo : EIATTR_FRAME_SIZE
	.align		4
.L_5:
        /*0024*/ 	.byte	0x04, 0x11
        /*0026*/ 	.short	(.L_7 - .L_6)
	.align		4
.L_6:
        /*0028*/ 	.word	index@(wavetrend_batch_f32)
        /*002c*/ 	.word	0x00000000


	//----- nvinfo : EIATTR_REGCOUNT
	.align		4
.L_7:
        /*0030*/ 	.byte	0x04, 0x2f
        /*0032*/ 	.short	(.L_9 - .L_8)
	.align		4
.L_8:
        /*0034*/ 	.word	index@(wavetrend_many_series_one_param_time_major_f32)
        /*0038*/ 	.word	0x00000038


	//----- nvinfo : EIATTR_FRAME_SIZE
	.align		4
.L_9:
        /*003c*/ 	.byte	0x04, 0x11
        /*003e*/ 	.short	(.L_11 - .L_10)
	.align		4
.L_10:
        /*0040*/ 	.word	index@($__internal_2_$__cuda_sm3x_div_rn_noftz_f32_slowpath)
        /*0044*/ 	.word	0x00000000


	//----- nvinfo : EIATTR_FRAME_SIZE
	.align		4
.L_11:
        /*0048*/ 	.byte	0x04, 0x11
        /*004a*/ 	.short	(.L_13 - .L_12)
	.align		4
.L_12:
        /*004c*/ 	.word	index@($__internal_1_$__cuda_sm20_rcp_rn_f32_slowpath)
        /*0050*/ 	.word	0x00000000


	//----- nvinfo : EIATTR_FRAME_SIZE
	.align		4
.L_13:
        /*0054*/ 	.byte	0x04, 0x11
        /*0056*/ 	.short	(.L_15 - .L_14)
	.align		4
.L_14:
        /*0058*/ 	.word	index@($__internal_0_$__cuda_sm20_div_rn_f64_full)
        /*005c*/ 	.word	0x00000000


	//----- nvinfo : EIATTR_FRAME_SIZE
	.align		4
.L_15:
        /*0060*/ 	.byte	0x04, 0x11
        /*0062*/ 	.short	(.L_17 - .L_16)
	.align		4
.L_16:
        /*0064*/ 	.word	index@(wavetrend_many_series_one_param_time_major_f32)
        /*0068*/ 	.word	0x00000000


	//----- nvinfo : EIATTR_MIN_STACK_SIZE
	.align		4
.L_17:
        /*006c*/ 	.byte	0x04, 0x12
        /*006e*/ 	.short	(.L_19 - .L_18)
	.align		4
.L_18:
        /*0070*/ 	.word	index@(wavetrend_many_series_one_param_time_major_f32)
        /*0074*/ 	.word	0x00000000


	//----- nvinfo : EIATTR_MIN_STACK_SIZE
	.align		4
.L_19:
        /*0078*/ 	.byte	0x04, 0x12
        /*007a*/ 	.short	(.L_21 - .L_20)
	.align		4
.L_20:
        /*007c*/ 	.word	index@(wavetrend_batch_f32)
        /*0080*/ 	.word	0x00000000
.L_21:


//--------------------- .nv.compat                --------------------------
	.section	.nv.compat,"",@"SHT_CUDA_COMPAT_INFO"
	.align	4
        /*0000*/ 	.byte	0x02, 0x09, 0x00, 0x00, 0x02, 0x02, 0x01, 0x00, 0x02, 0x05, 0x05, 0x00, 0x03, 0x07, 0x01, 0x01
        /*0010*/ 	.byte	0x02, 0x03, 0x00, 0x00, 0x02, 0x06, 0x01, 0x00, 0x04, 0x0b, 0x08, 0x00, 0x01, 0x00, 0x00, 0x00
        /*0020*/ 	.byte	0x00, 0x00, 0x00, 0x00


//--------------------- .nv.info.wavetrend_many_series_one_param_time_major_f32 --------------------------
	.section	.nv.info.wavetrend_many_series_one_param_time_major_f32,"",@"SHT_CUDA_INFO"
	.sectionflags	@""
	.align	4


	//----- nvinfo : EIATTR_CUDA_API_VERSION
	.align		4
        /*0000*/ 	.byte	0x04, 0x37
        /*0002*/ 	.short	(.L_23 - .L_22)
.L_22:
        /*0004*/ 	.word	0x00000082


	//----- nvinfo : EIATTR_KPARAM_INFO
	.align		4
.L_23:
        /*0008*/ 	.byte	0x04, 0x17
        /*000a*/ 	.short	(.L_25 - .L_24)
.L_24:
        /*000c*/ 	.word	0x00000000
        /*0010*/ 	.short	0x000a
        /*0012*/ 	.short	0x0038
        /*0014*/ 	.byte	0x00, 0xf5, 0x21, 0x00


	//----- nvinfo : EIATTR_KPARAM_INFO
	.align		4
.L_25:
        /*0018*/ 	.byte	0x04, 0x17
        /*001a*/ 	.short	(.L_27 - .L_26)
.L_26:
        /*001c*/ 	.word	0x00000000
        /*0020*/ 	.short	0x0009
        /*0022*/ 	.short	0x0030
        /*0024*/ 	.byte	0x00, 0xf5, 0x21, 0x00


	//----- nvinfo : EIATTR_KPARAM_INFO
	.align		4
.L_27:
        /*0028*/ 	.byte	0x04, 0x17
        /*002a*/ 	.short	(.L_29 - .L_28)
.L_28:
        /*002c*/ 	.word	0x00000000
        /*0030*/ 	.short	0x0008
        /*0032*/ 	.short	0x0028
        /*0034*/ 	.byte	0x00, 0xf5, 0x21, 0x00


	//----- nvinfo : EIATTR_KPARAM_INFO
	.align		4
.L_29:
        /*0038*/ 	.byte	0x04, 0x17
        /*003a*/ 	.short	(.L_31 - .L_30)
.L_30:
        /*003c*/ 	.word	0x00000000
        /*0040*/ 	.short	0x0007
        /*0042*/ 	.short	0x0020
        /*0044*/ 	.byte	0x00, 0xf5, 0x21, 0x00


	//----- nvinfo : EIATTR_KPARAM_INFO
	.align		4
.L_31:
        /*0048*/ 	.byte	0x04, 0x17
        /*004a*/ 	.short	(.L_33 - .L_32)
.L_32:
        /*004c*/ 	.word	0x00000000
        /*0050*/ 	.short	0x0006
        /*0052*/ 	.short	0x001c
        /*0054*/ 	.byte	0x00, 0xf0, 0x11, 0x00


	//----- nvinfo : EIATTR_KPARAM_INFO
	.align		4
.L_33:
        /*0058*/ 	.byte	0x04, 0x17
        /*005a*/ 	.short	(.L_35 - .L_34)
.L_34:
        /*005c*/ 	.word	0x00000000
        /*0060*/ 	.short	0x0005
        /*0062*/ 	.short	0x0018
        /*0064*/ 	.byte	0x00, 0xf0, 0x11, 0x00


	//----- nvinfo : EIATTR_KPARAM_INFO
	.align		4
.L_35:
        /*0068*/ 	.byte	0x04, 0x17
        /*006a*/ 	.short	(.L_37 - .L_36)
.L_36:
        /*006c*/ 	.word	0x00000000
        /*0070*/ 	.short	0x0004
        /*0072*/ 	.short	0x0014
        /*0074*/ 	.byte	0x00, 0xf0, 0x11, 0x00


	//----- nvinfo : EIATTR_KPARAM_INFO
	.align		4
.L_37:
        /*0078*/ 	.byte	0x04, 0x17
        /*007a*/ 	.short	(.L_39 - .L_38)
.L_38:
        /*007c*/ 	.word	0x00000000
        /*0080*/ 	.short	0x0003
        /*0082*/ 	.short	0x0010
        /*0084*/ 	.byte	0x00, 0xf0, 0x11, 0x00


	//----- nvinfo : EIATTR_KPARAM_INFO
	.align		4
.L_39:
        /*0088*/ 	.byte	0x04, 0x17
        /*008a*/ 	.short	(.L_41 - .L_40)
.L_40:
        /*008c*/ 	.word	0x00000000
        /*0090*/ 	.short	0x0002
        /*0092*/ 	.short	0x000c
        /*0094*/ 	.byte	0x00, 0xf0, 0x11, 0x00


	//----- nvinfo : EIATTR_KPARAM_INFO
	.align		4
.L_41:
        /*0098*/ 	.byte	0x04, 0x17
        /*009a*/ 	.short	(.L_43 - .L_42)
.L_42:
        /*009c*/ 	.word	0x00000000
        /*00a0*/ 	.short	0x0001
        /*00a2*/ 	.short	0x0008
        /*00a4*/ 	.byte	0x00, 0xf0, 0x11, 0x00


	//----- nvinfo : EIATTR_KPARAM_INFO
	.align		4
.L_43:
        /*00a8*/ 	.byte	0x04, 0x17
        /*00aa*/ 	.short	(.L_45 - .L_44)
.L_44:
        /*00ac*/ 	.word	0x00000000
        /*00b0*/ 	.short	0x0000
        /*00b2*/ 	.short	0x0000
        /*00b4*/ 	.byte	0x00, 0xf5, 0x21, 0x00


	//----- nvinfo : EIATTR_SPARSE_MMA_MASK
	.align		4
.L_45:
        /*00b8*/ 	.byte	0x03, 0x50
        /*00ba*/ 	.short	0x0000


	//----- nvinfo : EIATTR_MAXREG_COUNT
	.align		4
        /*00bc*/ 	.byte	0x03, 0x1b
        /*00be*/ 	.short	0x00ff


	//----- nvinfo : EIATTR_MERCURY_ISA_VERSION
	.align		4
        /*00c0*/ 	.byte	0x03, 0x5f
        /*00c2*/ 	.short	0x0101


	//----- nvinfo : EIATTR_VRC_CTA_INIT_COUNT
	.align		4
        /*00c4*/ 	.byte	0x02, 0x4a
	.zero		1
	.zero		1


	//----- nvinfo : EIATTR_EXIT_INSTR_OFFSETS
	.align		4
        /*00c8*/ 	.byte	0x04, 0x1c
        /*00ca*/ 	.short	(.L_47 - .L_46)


	//   ....[0]....
.L_46:
        /*00cc*/ 	.word	0x000000d0


	//   ....[1]....
        /*00d0*/ 	.word	0x00003340


	//----- nvinfo : EIATTR_CRS_STACK_SIZE
	.align		4
.L_47:
        /*00d4*/ 	.byte	0x04, 0x1e
        /*00d6*/ 	.short	(.L_49 - .L_48)
.L_48:
        /*00d8*/ 	.word	0x00000000


	//----- nvinfo : EIATTR_CBANK_PARAM_SIZE
	.align		4
.L_49:
        /*00dc*/ 	.byte	0x03, 0x19
        /*00de*/ 	.short	0x0040


	//----- nvinfo : EIATTR_PARAM_CBANK
	.align		4
        /*00e0*/ 	.byte	0x04, 0x0a
        /*00e2*/ 	.short	(.L_51 - .L_50)
	.align		4
.L_50:
        /*00e4*/ 	.word	index@(.nv.constant0.wavetrend_many_series_one_param_time_major_f32)
        /*00e8*/ 	.short	0x0380
        /*00ea*/ 	.short	0x0040


	//----- nvinfo : EIATTR_SW_WAR
	.align		4
.L_51:
        /*00ec*/ 	.byte	0x04, 0x36
        /*00ee*/ 	.short	(.L_53 - .L_52)
.L_52:
        /*00f0*/ 	.word	0x00000008
.L_53:


//--------------------- .nv.info.wavetrend_batch_f32 --------------------------
	.section	.nv.info.wavetrend_batch_f32,"",@"SHT_CUDA_INFO"
	.sectionflags	@""
	.align	4


	//----- nvinfo : EIATTR_CUDA_API_VERSION
	.align		4
        /*0000*/ 	.byte	0x04, 0x37
        /*0002*/ 	.short	(.L_55 - .L_54)
.L_54:
        /*0004*/ 	.word	0x00000082


	//----- nvinfo : EIATTR_KPARAM_INFO
	.align		4
.L_55:
        /*0008*/ 	.byte	0x04, 0x17
        /*000a*/ 	.short	(.L_57 - .L_56)
.L_56:
        /*000c*/ 	.word	0x00000000
        /*0010*/ 	.short	0x000a
        /*0012*/ 	.short	0x0048
        /*0014*/ 	.byte	0x00, 0xf5, 0x21, 0x00


	//----- nvinfo : EIATTR_KPARAM_INFO
	.align		4
.L_57:
        /*0018*/ 	.byte	0x04, 0x17
        /*001a*/ 	.short	(.L_59 - .L_58)
.L_58:
        /*001c*/ 	.word	0x00000000
        /*0020*/ 	.short	0x0009
        /*0022*/ 	.short	0x0040
        /*0024*/ 	.byte	0x00, 0xf5, 0x21, 0x00


	//----- nvinfo : EIATTR_KPARAM_INFO
	.align		4
.L_59:
        /*0028*/ 	.byte	0x04, 0x17
        /*002a*/ 	.short	(.L_61 - .L_60)
.L_60:
        /*002c*/ 	.word	0x00000000
        /*0030*/ 	.short	0x0008
        /*0032*/ 	.short	0x0038
        /*0034*/ 	.byte	0x00, 0xf5, 0x21, 0x00


	//----- nvinfo : EIATTR_KPARAM_INFO
	.align		4
.L_61:
        /*0038*/ 	.byte	0x04, 0x17
        /*003a*/ 	.short	(.L_63 - .L_62)
.L_62:
        /*003c*/ 	.word	0x00000000
        /*0040*/ 	.short	0x0007
        /*0042*/ 	.short	0x0030
        /*0044*/ 	.byte	0x00, 0xf5, 0x21, 0x00


	//----- nvinfo : EIATTR_KPARAM_INFO
	.align		4
.L_63:
        /*0048*/ 	.byte	0x04, 0x17
        /*004a*/ 	.short	(.L_65 - .L_64)
.L_64:
        /*004c*/ 	.word	0x00000000
        /*0050*/ 	.short	0x0006
        /*0052*/ 	.short	0x0028
        /*0054*/ 	.byte	0x00, 0xf5, 0x21, 0x00


	//----- nvinfo : EIATTR_KPARAM_INFO
	.align		4
.L_65:
        /*0058*/ 	.byte	0x04, 0x17
        /*005a*/ 	.short	(.L_67 - .L_66)
.L_66:
        /*005c*/ 	.word	0x00000000
        /*0060*/ 	.short	0x0005
        /*0062*/ 	.short	0x0020
        /*0064*/ 	.byte	0x00, 0xf5, 0x21, 0x00


	//----- nvinfo : EIATTR_KPARAM_INFO
	.align		4
.L_67:
        /*0068*/ 	.byte	0x04, 0x17
        /*006a*/ 	.short	(.L_69 - .L_68)
.L_68:
        /*006c*/ 	.word	0x00000000
        /*0070*/ 	.short	0x0004
        /*0072*/ 	.short	0x0018
        /*0074*/ 	.byte	0x00, 0xf5, 0x21, 0x00


	//----- nvinfo : EIATTR_KPARAM_INFO
	.align		4
.L_69:
        /*0078*/ 	.byte	0x04, 0x17
        /*007a*/ 	.short	(.L_71 - .L_70)
.L_70:
        /*007c*/ 	.word	0x00000000
        /*0080*/ 	.short	0x0003
        /*0082*/ 	.short	0x0010
        /*0084*/ 	.byte	0x00, 0xf0, 0x11, 0x00


	//----- nvinfo : EIATTR_KPARAM_INFO
	.align		4
.L_71:
        /*0088*/ 	.byte	0x04, 0x17
        /*008a*/ 	.short	(.L_73 - .L_72)
.L_72:
        /*008c*/ 	.word	0x00000000
        /*0090*/ 	.short	0x0002
        /*0092*/ 	.short	0x000c
        /*0094*/ 	.byte	0x00, 0xf0, 0x11, 0x00


	//----- nvinfo : EIATTR_KPARAM_INFO
	.align		4
.L_73:
        /*0098*/ 	.byte	0x04, 0x17
        /*009a*/ 	.short	(.L_75 - .L_74)
.L_74:
        /*009c*/ 	.word	0x00000000
        /*00a0*/ 	.short	0x0001
        /*00a2*/ 	.short	0x0008
        /*00a4*/ 	.byte	0x00, 0xf0, 0x11, 0x00


	//----- nvinfo : EIATTR_KPARAM_INFO
	.align		4
.L_75:
        /*00a8*/ 	.byte	0x04, 0x17
        /*00aa*/ 	.short	(.L_77 - .L_76)
.L_76:
        /*00ac*/ 	.word	0x00000000
        /*00b0*/ 	.short	0x0000
        /*00b2*/ 	.short	0x0000
        /*00b4*/ 	.byte	0x00, 0xf5, 0x21, 0x00


	//----- nvinfo : EIATTR_SPARSE_MMA_MASK
	.align		4
.L_77:
        /*00b8*/ 	.byte	0x03, 0x50
        /*00ba*/ 	.short	0x0000


	//----- nvinfo : EIATTR_MAXREG_COUNT
	.align		4
        /*00bc*/ 	.byte	0x03, 0x1b
        /*00be*/ 	.short	0x00ff


	//----- nvinfo : EIATTR_MERCURY_ISA_VERSION
	.align		4
        /*00c0*/ 	.byte	0x03, 0x5f
        /*00c2*/ 	.short	0x0101


	//----- nvinfo : EIATTR_VRC_CTA_INIT_COUNT
	.align		4
        /*00c4*/ 	.byte	0x02, 0x4a
	.zero		1
	.zero		1


	//----- nvinfo : EIATTR_EXIT_INSTR_OFFSETS
	.align		4
        /*00c8*/ 	.byte	0x04, 0x1c
        /*00ca*/ 	.short	(.L_79 - .L_78)


	//   ....[0]....
.L_78:
        /*00cc*/ 	.word	0x00000070


	//   ....[1]....
        /*00d0*/ 	.word	0x000020a0


	//----- nvinfo : EIATTR_CRS_STACK_SIZE
	.align		4
.L_79:
        /*00d4*/ 	.byte	0x04, 0x1e
        /*00d6*/ 	.short	(.L_81 - .L_80)
.L_80:
        /*00d8*/ 	.word	0x00000000


	//----- nvinfo : EIATTR_CBANK_PARAM_SIZE
	.align		4
.L_81:
        /*00dc*/ 	.byte	0x03, 0x19
        /*00de*/ 	.short	0x0050


	//----- nvinfo : EIATTR_PARAM_CBANK
	.align		4
        /*00e0*/ 	.byte	0x04, 0x0a
        /*00e2*/ 	.short	(.L_83 - .L_82)
	.align		4
.L_82:
        /*00e4*/ 	.word	index@(.nv.constant0.wavetrend_batch_f32)
        /*00e8*/ 	.short	0x0380
        /*00ea*/ 	.short	0x0050


	//----- nvinfo : EIATTR_SW_WAR
	.align		4
.L_83:
        /*00ec*/ 	.byte	0x04, 0x36
        /*00ee*/ 	.short	(.L_85 - .L_84)
.L_84:
        /*00f0*/ 	.word	0x00000008
.L_85:


//--------------------- .nv.callgraph             --------------------------
	.section	.nv.callgraph,"",@"SHT_CUDA_CALLGRAPH"
	.align	4
	.sectionentsize	8
	.align		4
        /*0000*/ 	.word	0x00000000
	.align		4
        /*0004*/ 	.word	0xffffffff
	.align		4
        /*0008*/ 	.word	0x00000000
	.align		4
        /*000c*/ 	.word	0xfffffffe
	.align		4
        /*0010*/ 	.word	0x00000000
	.align		4
        /*0014*/ 	.word	0xfffffffd
	.align		4
        /*0018*/ 	.word	0x00000000
	.align		4
        /*001c*/ 	.word	0xfffffffc


//--------------------- .text.wavetrend_many_series_one_param_time_major_f32 --------------------------
	.section	.text.wavetrend_many_series_one_param_time_major_f32,"ax",@progbits
	.align	128
        .global         wavetrend_many_series_one_param_time_major_f32
        .type           wavetrend_many_series_one_param_time_major_f32,@function
        .size           wavetrend_many_series_one_param_time_major_f32,(.L_x_133 - wavetrend_many_series_one_param_time_major_f32)
        .other          wavetrend_many_series_one_param_time_major_f32,@"STO_CUDA_ENTRY STV_DEFAULT"
wavetrend_many_series_one_param_time_major_f32:
.text.wavetrend_many_series_one_param_time_major_f32:
[----:B------:R-:W-:Y:S01]  /*0000*/  LDC R1, c[0x0][0x37c] ;  /* 0x0000df00ff017b82 */ /* 0x000fe20000000800 */
[----:B------:R-:W0:Y:S01]  /*0010*/  S2R R3, SR_TID.X ;  /* 0x0000000000037919 */ /* 0x000e220000002100 */
[----:B------:R-:W1:Y:S06]  /*0020*/  LDCU UR6, c[0x0][0x360] ;  /* 0x00006c00ff0677ac */ /* 0x000e6c0008000800 */
[----:B------:R-:W0:Y:S01]  /*0030*/  S2UR UR4, SR_CTAID.X ;  /* 0x00000000000479c3 */ /* 0x000e220000002500 */
[----:B------:R-:W2:Y:S07]  /*0040*/  LDCU.64 UR8, c[0x0][0x390] ;  /* 0x00007200ff0877ac */ /* 0x000eae0008000a00 */
[----:B------:R-:W0:Y:S08]  /*0050*/  LDC R2, c[0x0][0x360] ;  /* 0x0000d800ff027b82 */ /* 0x000e300000000800 */
[----:B------:R-:W2:Y:S08]  /*0060*/  LDC.64 R4, c[0x0][0x388] ;  /* 0x0000e200ff047b82 */ /* 0x000eb00000000a00 */
[----:B------:R-:W3:Y:S01]  /*0070*/  LDC R7, c[0x0][0x398] ;  /* 0x0000e600ff077b82 */ /* 0x000ee20000000800 */
[----:B0-----:R-:W-:Y:S01]  /*0080*/  IMAD R3, R2, UR4, R3 ;  /* 0x0000000402037c24 */ /* 0x001fe2000f8e0203 */
[----:B--2---:R-:W-:-:S04]  /*0090*/  VIMNMX3 R0, R4, UR8, R5, PT ;  /* 0x0000000804007c0f */ /* 0x004fc8000b800105 */
[----:B------:R-:W-:Y:S02]  /*00a0*/  ISETP.GE.AND P0, PT, R3, R4, PT ;  /* 0x000000040300720c */ /* 0x000fe40003f06270 */
[----:B---3--:R-:W-:-:S04]  /*00b0*/  VIMNMX3 R0, R0, UR9, R7, PT ;  /* 0x0000000900007c0f */ /* 0x008fc8000b800107 */
[----:B------:R-:W-:-:S13]  /*00c0*/  ISETP.LT.OR P0, PT, R0, 0x1, P0 ;  /* 0x000000010000780c */ /* 0x000fda0000701670 */
[----:B-1----:R-:W-:Y:S05]  /*00d0*/  @P0 EXIT ;  /* 0x000000000000094d */ /* 0x002fea0003800000 */
[----:B------:R-:W-:-:S05]  /*00e0*/  I2FP.F32.U32 R0, R7 ;  /* 0x0000000700007245 */ /* 0x000fca0000201000 */
[----:B------:R-:W-:-:S05]  /*00f0*/  VIADD R2, R0, 0x1800000 ;  /* 0x0180000000027836 */ /* 0x000fca0000000000 */
[----:B------:R-:W-:-:S04]  /*0100*/  LOP3.LUT R2, R2, 0x7f800000, RZ, 0xc0, !PT ;  /* 0x7f80000002027812 */ /* 0x000fc800078ec0ff */
[----:B------:R-:W-:-:S13]  /*0110*/  ISETP.GT.U32.AND P0, PT, R2, 0x1ffffff, PT ;  /* 0x01ffffff0200780c */ /* 0x000fda0003f04070 */
[----:B------:R-:W-:Y:S05]  /*0120*/  @P0 BRA `(.L_x_0) ;  /* 0x0000000000100947 */ /* 0x000fea0003800000 */
[----:B------:R-:W-:-:S07]  /*0130*/  MOV R9, 0x150 ;  /* 0x0000015000097802 */ /* 0x000fce0000000f00 */
[----:B------:R-:W-:Y:S05]  /*0140*/  CALL.REL.NOINC `($__internal_1_$__cuda_sm20_rcp_rn_f32_slowpath) ;  /* 0x0000003400f87944 */ /* 0x000fea0003c00000 */
[----:B------:R-:W-:Y:S01]  /*0150*/  IMAD.MOV.U32 R28, RZ, RZ, R2 ;  /* 0x000000ffff1c7224 */ /* 0x000fe200078e0002 */
[----:B------:R-:W-:Y:S06]  /*0160*/  BRA `(.L_x_1) ;  /* 0x0000000000107947 */ /* 0x000fec0003800000 */
.L_x_0:
[----:B------:R-:W0:Y:S02]  /*0170*/  MUFU.RCP R5, R0 ;  /* 0x0000000000057308 */ /* 0x000e240000001000 */
[----:B0-----:R-:W-:-:S04]  /*0180*/  FFMA R2, R0, R5, -1 ;  /* 0xbf80000000027423 */ /* 0x001fc80000000005 */
[----:B------:R-:W-:-:S04]  /*0190*/  FADD.FTZ R2, -R2, -RZ ;  /* 0x800000ff02027221 */ /* 0x000fc80000010100 */
[----:B------:R-:W-:-:S07]  /*01a0*/  FFMA R28, R5, R2, R5 ;  /* 0x00000002051c7223 */ /* 0x000fce0000000005 */
.L_x_1:
[----:B------:R-:W0:Y:S01]  /*01b0*/  LDCU UR4, c[0x0][0x394] ;  /* 0x00007280ff0477ac */ /* 0x000e220008000800 */
[----:B------:R-:W-:Y:S01]  /*01c0*/  IMAD.MOV.U32 R2, RZ, RZ, 0x40000000 ;  /* 0x40000000ff027424 */ /* 0x000fe200078e00ff */
[----:B0-----:R-:W-:-:S05]  /*01d0*/  I2FP.F32.U32 R0, UR4 ;  /* 0x0000000400007c45 */ /* 0x001fca0008201000 */
[----:B------:R-:W-:-:S04]  /*01e0*/  FADD R5, R0, 1 ;  /* 0x3f80000000057421 */ /* 0x000fc80000000000 */
[----:B------:R-:W0:Y:S08]  /*01f0*/  MUFU.RCP R0, R5 ;  /* 0x0000000500007308 */ /* 0x000e300000001000 */
[----:B------:R-:W1:Y:S01]  /*0200*/  FCHK P0, R2, R5 ;  /* 0x0000000502007302 */ /* 0x000e620000000000 */
[----:B0-----:R-:W-:-:S04]  /*0210*/  FFMA R7, -R5, R0, 1 ;  /* 0x3f80000005077423 */ /* 0x001fc80000000100 */
[----:B------:R-:W-:-:S04]  /*0220*/  FFMA R0, R0, R7, R0 ;  /* 0x0000000700007223 */ /* 0x000fc80000000000 */
[----:B------:R-:W-:-:S04]  /*0230*/  FFMA R32, R0, 2, RZ ;  /* 0x4000000000207823 */ /* 0x000fc800000000ff */
[----:B------:R-:W-:-:S04]  /*0240*/  FFMA R7, -R5, R32, 2 ;  /* 0x4000000005077423 */ /* 0x000fc80000000120 */
[----:B------:R-:W-:Y:S01]  /*0250*/  FFMA R32, R0, R7, R32 ;  /* 0x0000000700207223 */ /* 0x000fe20000000020 */
[----:B-1----:R-:W-:Y:S06]  /*0260*/  @!P0 BRA `(.L_x_2) ;  /* 0x00000000000c8947 */ /* 0x002fec0003800000 */
[----:B------:R-:W-:-:S07]  /*0270*/  MOV R4, 0x290 ;  /* 0x0000029000047802 */ /* 0x000fce0000000f00 */
[----:B------:R-:W-:Y:S05]  /*0280*/  CALL.REL.NOINC `($__internal_2_$__cuda_sm3x_div_rn_noftz_f32_slowpath) ;  /* 0x0000003800787944 */ /* 0x000fea0003c00000 */
[----:B------:R-:W-:-:S07]  /*0290*/  IMAD.MOV.U32 R32, RZ, RZ, R7 ;  /* 0x000000ffff207224 */ /* 0x000fce00078e0007 */
.L_x_2:
[----:B------:R-:W0:Y:S02]  /*02a0*/  LDCU UR4, c[0x0][0x390] ;  /* 0x00007200ff0477ac */ /* 0x000e240008000800 */
        /* <DEDUP_REMOVED lines=13> */
.L_x_3:
[----:B------:R-:W0:Y:S01]  /*0380*/  F2F.F64.F32 R4, R0 ;  /* 0x0000000000047310 */ /* 0x000e220000201800 */
[----:B------:R-:W1:Y:S01]  /*0390*/  LDCU.128 UR8, c[0x0][0x390] ;  /* 0x00007200ff0877ac */ /* 0x000e620008000c00 */
[----:B------:R-:W-:Y:S01]  /*03a0*/  BSSY.RECONVERGENT B0, `(.L_x_4) ;  /* 0x00002f9000007945 */ /* 0x000fe20003800200 */
[----:B------:R-:W2:Y:S05]  /*03b0*/  LDCU UR5, c[0x0][0x388] ;  /* 0x00007100ff0577ac */ /* 0x000eaa0008000800 */
[----:B------:R-:W3:Y:S01]  /*03c0*/  F2F.F64.F32 R32, R32 ;  /* 0x0000002000207310 */ /* 0x000ee20000201800 */
[----:B------:R-:W4:Y:S01]  /*03d0*/  LDCU UR7, c[0x0][0x370] ;  /* 0x00006e00ff0777ac */ /* 0x000f220008000800 */
[----:B------:R-:W2:Y:S01]  /*03e0*/  LDCU.64 UR18, c[0x0][0x358] ;  /* 0x00006b00ff1277ac */ /* 0x000ea20008000a00 */
[----:B0-----:R-:W-:-:S05]  /*03f0*/  R2UR UR22, R4 ;  /* 0x00000000041672ca */ /* 0x001fca00000e0000 */
[----:B------:R-:W0:Y:S01]  /*0400*/  F2F.F64.F32 R28, R28 ;  /* 0x0000001c001c7310 */ /* 0x000e220000201800 */
[----:B------:R-:W-:Y:S01]  /*0410*/  R2UR UR23, R5 ;  /* 0x00000000051772ca */ /* 0x000fe200000e0000 */
[----:B------:R-:W0:Y:S01]  /*0420*/  LDCU UR26, c[0x0][0x388] ;  /* 0x00007100ff1a77ac */ /* 0x000e220008000800 */
[----:B-1----:R-:W-:Y:S01]  /*0430*/  UIADD3 UR4, UPT, UPT, UR10, UR8, UR9 ;  /* 0x000000080a047290 */ /* 0x002fe2000fffe009 */
[----:B---3--:R-:W-:-:S04]  /*0440*/  DADD R26, -R32, 1 ;  /* 0x3ff00000201a7429 */ /* 0x008fc80000000100 */
[----:B------:R-:W1:Y:S01]  /*0450*/  F2F.F64.F32 R30, UR11 ;  /* 0x0000000b001e7d10 */ /* 0x000e620008201800 */
[----:B--2---:R-:W-:Y:S02]  /*0460*/  USHF.L.U32 UR12, UR5, 0x3, URZ ;  /* 0x00000003050c7899 */ /* 0x004fe400080006ff */
[----:B------:R-:W-:Y:S01]  /*0470*/  USHF.L.U32 UR13, UR5, 0x1, URZ ;  /* 0x00000001050d7899 */ /* 0x000fe200080006ff */
[----:B------:R-:W-:Y:S01]  /*0480*/  IMAD.U32 R4, RZ, RZ, UR22 ;  /* 0x00000016ff047e24 */ /* 0x000fe2000f8e00ff */
[----:B------:R-:W-:Y:S01]  /*0490*/  UIMAD UR14, UR5, 0x3, URZ ;  /* 0x00000003050e78a4 */ /* 0x000fe2000f8e02ff */
[----:B------:R-:W-:Y:S01]  /*04a0*/  IMAD.U32 R5, RZ, RZ, UR23 ;  /* 0x00000017ff057e24 */ /* 0x000fe2000f8e00ff */
[----:B------:R-:W2:Y:S01]  /*04b0*/  LDCU UR27, c[0x0][0x398] ;  /* 0x00007300ff1b77ac */ /* 0x000ea20008000800 */
[----:B------:R-:W3:Y:S04]  /*04c0*/  LDCU.64 UR20, c[0x0][0x3a8] ;  /* 0x00007500ff1477ac */ /* 0x000ee80008000a00 */
[----:B------:R-:W-:Y:S01]  /*04d0*/  DADD R4, -R4, 1 ;  /* 0x3ff0000004047429 */ /* 0x000fe20000000100 */
[----:B------:R-:W0:Y:S01]  /*04e0*/  LDCU.128 UR8, c[0x0][0x3b0] ;  /* 0x00007600ff0877ac */ /* 0x000e220008000c00 */
[----:B------:R-:W-:-:S02]  /*04f0*/  UIMAD UR5, UR5, 0x6, URZ ;  /* 0x00000006050578a4 */ /* 0x000fc4000f8e02ff */
[----:B----4-:R-:W-:-:S06]  /*0500*/  UIMAD UR6, UR6, UR7, URZ ;  /* 0x00000007060672a4 */ /* 0x010fcc000f8e02ff */
[----:B------:R-:W-:Y:S01]  /*0510*/  R2UR UR24, R4 ;  /* 0x00000000041872ca */ /* 0x000fe200000e0000 */
[----:B------:R-:W-:Y:S01]  /*0520*/  UIADD3 UR4, UPT, UPT, UR4, -0x3, URZ ;  /* 0xfffffffd04047890 */ /* 0x000fe2000fffe0ff */
[----:B-1----:R-:W-:-:S15]  /*0530*/  R2UR UR25, R5 ;  /* 0x00000000051972ca */ /* 0x002fde00000e0000 */
.L_x_58:
[----:B01----:R-:W1:Y:S08]  /*0540*/  LDC.64 R6, c[0x0][0x3a0] ;  /* 0x0000e800ff067b82 */ /* 0x003e700000000a00 */
[----:B----4-:R-:W4:Y:S08]  /*0550*/  LDC.64 R24, c[0x0][0x3a8] ;  /* 0x0000ea00ff187b82 */ /* 0x010f300000000a00 */
[----:B------:R-:W5:Y:S01]  /*0560*/  LDC.64 R22, c[0x0][0x3b0] ;  /* 0x0000ec00ff167b82 */ /* 0x000f620000000a00 */
[----:B-1----:R-:W-:-:S07]  /*0570*/  IMAD.WIDE R6, R3, 0x4, R6 ;  /* 0x0000000403067825 */ /* 0x002fce00078e0206 */
[----:B------:R-:W1:Y:S01]  /*0580*/  LDC.64 R20, c[0x0][0x3b8] ;  /* 0x0000ee00ff147b82 */ /* 0x000e620000000a00 */
[----:B--2---:R-:W2:Y:S01]  /*0590*/  LDG.E.CONSTANT R7, desc[UR18][R6.64] ;  /* 0x0000001206077981 */ /* 0x004ea2000c1e9900 */
[----:B------:R-:W-:Y:S01]  /*05a0*/  BSSY.RECONVERGENT B1, `(.L_x_5) ;  /* 0x00000aa000017945 */ /* 0x000fe20003800200 */
[----:B----4-:R-:W-:-:S05]  /*05b0*/  IMAD.WIDE R24, R3, 0x4, R24 ;  /* 0x0000000403187825 */ /* 0x010fca00078e0218 */
[----:B------:R-:W4:Y:S01]  /*05c0*/  LDC R0, c[0x0][0x38c] ;  /* 0x0000e300ff007b82 */ /* 0x000f220000000800 */
[----:B-----5:R-:W-:-:S04]  /*05d0*/  IMAD.WIDE R22, R3, 0x4, R22 ;  /* 0x0000000403167825 */ /* 0x020fc800078e0216 */
[----:B-1----:R-:W-:Y:S01]  /*05e0*/  IMAD.WIDE R20, R3, 0x4, R20 ;  /* 0x0000000403147825 */ /* 0x002fe200078e0214 */
[----:B--2---:R-:W-:-:S03]  /*05f0*/  ISETP.GE.AND P0, PT, R7, 0x1, PT ;  /* 0x000000010700780c */ /* 0x004fc60003f06270 */
[----:B------:R-:W-:Y:S01]  /*0600*/  VIADD R4, R7, UR4 ;  /* 0x0000000407047c36 */ /* 0x000fe20008000000 */
[----:B---3--:R-:W-:-:S04]  /*0610*/  VIMNMX R5, PT, PT, RZ, R7, !PT ;  /* 0x00000007ff057248 */ /* 0x008fc80007fe0100 */
[----:B------:R-:W-:-:S04]  /*0620*/  VIMNMX R9, PT, PT, RZ, R4, !PT ;  /* 0x00000004ff097248 */ /* 0x000fc80007fe0100 */
[----:B----4-:R-:W-:Y:S01]  /*0630*/  VIMNMX R6, PT, PT, R9, R0, PT ;  /* 0x0000000009067248 */ /* 0x010fe20003fe0100 */
[----:B------:R-:W-:Y:S06]  /*0640*/  @!P0 BRA `(.L_x_6) ;  /* 0x00000008007c8947 */ /* 0x000fec0003800000 */
[----:B------:R-:W-:Y:S01]  /*0650*/  VIMNMX R2, PT, PT, R5, R0, PT ;  /* 0x0000000005027248 */ /* 0x000fe20003fe0100 */
[----:B------:R-:W-:Y:S01]  /*0660*/  BSSY.RECONVERGENT B2, `(.L_x_7) ;  /* 0x0000055000027945 */ /* 0x000fe20003800200 */
[----:B------:R-:W-:Y:S02]  /*0670*/  IMAD.MOV.U32 R9, RZ, RZ, RZ ;  /* 0x000000ffff097224 */ /* 0x000fe400078e00ff */
[C---:B------:R-:W-:Y:S02]  /*0680*/  ISETP.GE.U32.AND P0, PT, R2.reuse, 0x8, PT ;  /* 0x000000080200780c */ /* 0x040fe40003f06070 */
[----:B------:R-:W-:-:S04]  /*0690*/  LOP3.LUT R8, R2, 0x7, RZ, 0xc0, !PT ;  /* 0x0000000702087812 */ /* 0x000fc800078ec0ff */
[----:B------:R-:W-:-:S07]  /*06a0*/  ISETP.NE.AND P1, PT, R8, RZ, PT ;  /* 0x000000ff0800720c */ /* 0x000fce0003f25270 */
[----:B------:R-:W-:Y:S06]  /*06b0*/  @!P0 BRA `(.L_x_8) ;  /* 0x00000004003c8947 */ /* 0x000fec0003800000 */
[----:B------:R-:W1:Y:S01]  /*06c0*/  LDCU UR7, c[0x0][0x388] ;  /* 0x00007100ff0777ac */ /* 0x000e620008000800 */
[----:B------:R-:W-:Y:S01]  /*06d0*/  LOP3.LUT R9, R2, 0x7ffffff8, RZ, 0xc0, !PT ;  /* 0x7ffffff802097812 */ /* 0x000fe200078ec0ff */
[----:B------:R-:W-:Y:S01]  /*06e0*/  IMAD.U32 R15, RZ, RZ, UR14 ;  /* 0x0000000eff0f7e24 */ /* 0x000fe2000f8e00ff */
[----:B------:R-:W-:Y:S01]  /*06f0*/  MOV R10, UR5 ;  /* 0x00000005000a7c02 */ /* 0x000fe20008000f00 */
[----:B------:R-:W2:Y:S01]  /*0700*/  LDCU UR17, c[0x0][0x388] ;  /* 0x00007100ff1177ac */ /* 0x000ea20008000800 */
[----:B------:R-:W-:Y:S02]  /*0710*/  IMAD.U32 R45, RZ, RZ, UR13 ;  /* 0x0000000dff2d7e24 */ /* 0x000fe4000f8e00ff */
[----:B------:R-:W-:-:S04]  /*0720*/  IMAD.WIDE R18, R3, 0x4, RZ ;  /* 0x0000000403127825 */ /* 0x000fc800078e02ff */
[----:B------:R-:W-:Y:S01]  /*0730*/  IMAD.MOV R12, RZ, RZ, -R9 ;  /* 0x000000ffff0c7224 */ /* 0x000fe200078e0a09 */
[----:B-1----:R-:W-:Y:S02]  /*0740*/  USHF.L.U32 UR15, UR7, 0x2, URZ ;  /* 0x00000002070f7899 */ /* 0x002fe400080006ff */
[----:B------:R-:W-:Y:S02]  /*0750*/  UIMAD UR16, UR7, 0x5, URZ ;  /* 0x00000005071078a4 */ /* 0x000fe4000f8e02ff */
[----:B------:R-:W-:Y:S01]  /*0760*/  UIMAD UR7, UR7, 0x7, URZ ;  /* 0x00000007070778a4 */ /* 0x000fe2000f8e02ff */
[----:B--2---:R-:W-:Y:S02]  /*0770*/  IMAD.U32 R17, RZ, RZ, UR17 ;  /* 0x00000011ff117e24 */ /* 0x004fe4000f8e00ff */
[----:B------:R-:W-:Y:S02]  /*0780*/  IMAD.U32 R13, RZ, RZ, UR15 ;  /* 0x0000000fff0d7e24 */ /* 0x000fe4000f8e00ff */
[----:B------:R-:W-:-:S02]  /*0790*/  IMAD.U32 R47, RZ, RZ, UR16 ;  /* 0x00000010ff2f7e24 */ /* 0x000fc4000f8e00ff */
[----:B------:R-:W-:-:S07]  /*07a0*/  IMAD.U32 R11, RZ, RZ, UR7 ;  /* 0x00000007ff0b7e24 */ /* 0x000fce000f8e00ff */
.L_x_9:
[C---:B---3--:R-:W-:Y:S01]  /*07b0*/  IADD3 R52, P0, PT, R18.reuse, UR20, RZ ;  /* 0x0000001412347c10 */ /* 0x048fe2000ff1e0ff */
[----:B-1----:R-:W-:Y:S01]  /*07c0*/  IMAD.MOV.U32 R14, RZ, RZ, 0x7fffffff ;  /* 0x7fffffffff0e7424 */ /* 0x002fe200078e00ff */
[C---:B0-----:R-:W-:Y:S01]  /*07d0*/  IADD3 R50, P2, PT, R18.reuse, UR8, RZ ;  /* 0x0000000812327c10 */ /* 0x041fe2000ff5e0ff */
[----:B------:R-:W-:Y:S01]  /*07e0*/  IMAD.WIDE.U32 R40, R17, 0x4, R24 ;  /* 0x0000000411287825 */ /* 0x000fe200078e0018 */
[----:B------:R-:W-:Y:S02]  /*07f0*/  IADD3 R48, P3, PT, R18, UR10, RZ ;  /* 0x0000000a12307c10 */ /* 0x000fe4000ff7e0ff */
[----:B------:R-:W-:Y:S01]  /*0800*/  IADD3.X R53, PT, PT, R19, UR21, RZ, P0, !PT ;  /* 0x0000001513357c10 */ /* 0x000fe200087fe4ff */
[----:B------:R-:W-:Y:S01]  /*0810*/  IMAD.WIDE.U32 R36, R17, 0x4, R22 ;  /* 0x0000000411247825 */ /* 0x000fe200078e0016 */
[C---:B------:R-:W-:Y:S02]  /*0820*/  IADD3.X R51, PT, PT, R19.reuse, UR9, RZ, P2, !PT ;  /* 0x0000000913337c10 */ /* 0x040fe400097fe4ff */
[----:B------:R-:W-:Y:S01]  /*0830*/  IADD3.X R49, PT, PT, R19, UR11, RZ, P3, !PT ;  /* 0x0000000b13317c10 */ /* 0x000fe20009ffe4ff */
[----:B------:R0:W-:Y:S01]  /*0840*/  STG.E desc[UR18][R52.64], R14 ;  /* 0x0000000e34007986 */ /* 0x0001e2000c101912 */
[----:B------:R-:W-:-:S03]  /*0850*/  IMAD.WIDE.U32 R38, R17, 0x4, R20 ;  /* 0x0000000411267825 */ /* 0x000fc600078e0014 */
[----:B------:R1:W-:Y:S01]  /*0860*/  STG.E desc[UR18][R50.64], R14 ;  /* 0x0000000e32007986 */ /* 0x0003e2000c101912 */
[----:B------:R-:W-:-:S03]  /*0870*/  IMAD.WIDE.U32 R42, R45, 0x4, R24 ;  /* 0x000000042d2a7825 */ /* 0x000fc600078e0018 */
[----:B------:R2:W-:Y:S01]  /*0880*/  STG.E desc[UR18][R48.64], R14 ;  /* 0x0000000e30007986 */ /* 0x0005e2000c101912 */
[----:B------:R-:W-:-:S03]  /*0890*/  IMAD.WIDE.U32 R34, R45, 0x4, R22 ;  /* 0x000000042d227825 */ /* 0x000fc600078e0016 */
[----:B------:R3:W-:Y:S01]  /*08a0*/  STG.E desc[UR18][R40.64], R14 ;  /* 0x0000000e28007986 */ /* 0x0007e2000c101912 */
[----:B0-----:R-:W-:-:S03]  /*08b0*/  IMAD.WIDE.U32 R52, R45, 0x4, R20 ;  /* 0x000000042d347825 */ /* 0x001fc600078e0014 */
[----:B------:R0:W-:Y:S01]  /*08c0*/  STG.E desc[UR18][R36.64], R14 ;  /* 0x0000000e24007986 */ /* 0x0001e2000c101912 */
[----:B-1----:R-:W-:-:S03]  /*08d0*/  IMAD.WIDE.U32 R50, R15, 0x4, R24 ;  /* 0x000000040f327825 */ /* 0x002fc600078e0018 */
[----:B------:R1:W-:Y:S01]  /*08e0*/  STG.E desc[UR18][R38.64], R14 ;  /* 0x0000000e26007986 */ /* 0x0003e2000c101912 */
[----:B--2---:R-:W-:-:S03]  /*08f0*/  IMAD.WIDE.U32 R48, R15, 0x4, R22 ;  /* 0x000000040f307825 */ /* 0x004fc600078e0016 */
[----:B------:R2:W-:Y:S01]  /*0900*/  STG.E desc[UR18][R42.64], R14 ;  /* 0x0000000e2a007986 */ /* 0x0005e2000c101912 */
[----:B---3--:R-:W-:-:S03]  /*0910*/  IMAD.WIDE.U32 R40, R15, 0x4, R20 ;  /* 0x000000040f287825 */ /* 0x008fc600078e0014 */
        /* <DEDUP_REMOVED lines=18> */
[----:B------:R-:W-:Y:S01]  /*0a40*/  STG.E desc[UR18][R52.64], R14 ;  /* 0x0000000e34007986 */ /* 0x000fe2000c101912 */
[----:B-1----:R-:W-:-:S03]  /*0a50*/  IMAD.WIDE.U32 R38, R11, 0x4, R24 ;  /* 0x000000040b267825 */ /* 0x002fc600078e0018 */
[----:B------:R0:W-:Y:S01]  /*0a60*/  STG.E desc[UR18][R50.64], R14 ;  /* 0x0000000e32007986 */ /* 0x0001e2000c101912 */
[----:B--2---:R-:W-:-:S03]  /*0a70*/  IMAD.WIDE.U32 R42, R11, 0x4, R20 ;  /* 0x000000040b2a7825 */ /* 0x004fc600078e0014 */
[----:B------:R1:W-:Y:S01]  /*0a80*/  STG.E desc[UR18][R48.64], R14 ;  /* 0x0000000e30007986 */ /* 0x0003e2000c101912 */
[----:B---3--:R-:W-:-:S04]  /*0a90*/  IMAD.WIDE.U32 R34, R10, 0x4, R22 ;  /* 0x000000040a227825 */ /* 0x008fc800078e0016 */
[----:B------:R-:W-:Y:S01]  /*0aa0*/  VIADD R12, R12, 0x8 ;  /* 0x000000080c0c7836 */ /* 0x000fe20000000000 */
[----:B------:R1:W-:Y:S01]  /*0ab0*/  STG.E desc[UR18][R34.64], R14 ;  /* 0x0000000e22007986 */ /* 0x0003e2000c101912 */
[----:B------:R-:W-:Y:S01]  /*0ac0*/  VIADD R17, R17, UR12 ;  /* 0x0000000c11117c36 */ /* 0x000fe20008000000 */
[----:B0-----:R-:W-:Y:S01]  /*0ad0*/  MOV R51, UR12 ;  /* 0x0000000c00337c02 */ /* 0x001fe20008000f00 */
[----:B------:R-:W-:Y:S01]  /*0ae0*/  VIADD R45, R45, UR12 ;  /* 0x0000000c2d2d7c36 */ /* 0x000fe20008000000 */
[----:B------:R1:W-:Y:S01]  /*0af0*/  STG.E desc[UR18][R36.64], R14 ;  /* 0x0000000e24007986 */ /* 0x0003e2000c101912 */
[----:B------:R-:W-:Y:S01]  /*0b00*/  ISETP.NE.AND P0, PT, R12, RZ, PT ;  /* 0x000000ff0c00720c */ /* 0x000fe20003f05270 */
[----:B------:R-:W-:Y:S02]  /*0b10*/  VIADD R15, R15, UR12 ;  /* 0x0000000c0f0f7c36 */ /* 0x000fe40008000000 */
[----:B------:R1:W-:Y:S01]  /*0b20*/  STG.E desc[UR18][R38.64], R14 ;  /* 0x0000000e26007986 */ /* 0x0003e2000c101912 */
[----:B------:R-:W-:-:S03]  /*0b30*/  IMAD.WIDE.U32 R18, R51, 0x4, R18 ;  /* 0x0000000433127825 */ /* 0x000fc600078e0012 */
[----:B------:R1:W-:Y:S01]  /*0b40*/  STG.E desc[UR18][R40.64], R14 ;  /* 0x0000000e28007986 */ /* 0x0003e2000c101912 */
[----:B------:R-:W-:Y:S02]  /*0b50*/  VIADD R13, R13, UR12 ;  /* 0x0000000c0d0d7c36 */ /* 0x000fe40008000000 */
[----:B------:R-:W-:Y:S01]  /*0b60*/  VIADD R47, R47, UR12 ;  /* 0x0000000c2f2f7c36 */ /* 0x000fe20008000000 */
[----:B------:R1:W-:Y:S01]  /*0b70*/  STG.E desc[UR18][R42.64], R14 ;  /* 0x0000000e2a007986 */ /* 0x0003e2000c101912 */
[----:B------:R-:W-:Y:S02]  /*0b80*/  VIADD R10, R10, UR12 ;  /* 0x0000000c0a0a7c36 */ /* 0x000fe40008000000 */
[----:B------:R-:W-:Y:S01]  /*0b90*/  VIADD R11, R11, UR12 ;  /* 0x0000000c0b0b7c36 */ /* 0x000fe20008000000 */
[----:B------:R-:W-:Y:S06]  /*0ba0*/  @P0 BRA `(.L_x_9) ;  /* 0xfffffffc00000947 */ /* 0x000fec000383ffff */
.L_x_8:
[----:B0--3--:R-:W-:Y:S05]  /*0bb0*/  BSYNC.RECONVERGENT B2 ;  /* 0x0000000000027941 */ /* 0x009fea0003800200 */
.L_x_7:
[----:B------:R-:W-:Y:S05]  /*0bc0*/  @!P1 BRA `(.L_x_6) ;  /* 0x00000004001c9947 */ /* 0x000fea0003800000 */
[----:B------:R-:W-:Y:S01]  /*0bd0*/  ISETP.GE.U32.AND P0, PT, R8, 0x4, PT ;  /* 0x000000040800780c */ /* 0x000fe20003f06070 */
[----:B------:R-:W-:Y:S01]  /*0be0*/  BSSY.RECONVERGENT B2, `(.L_x_10) ;  /* 0x0000023000027945 */ /* 0x000fe20003800200 */
[----:B-1----:R-:W-:-:S04]  /*0bf0*/  LOP3.LUT R42, R2, 0x3, RZ, 0xc0, !PT ;  /* 0x00000003022a7812 */ /* 0x002fc800078ec0ff */
[----:B------:R-:W-:-:S07]  /*0c00*/  ISETP.NE.AND P1, PT, R42, RZ, PT ;  /* 0x000000ff2a00720c */ /* 0x000fce0003f25270 */
[----:B------:R-:W-:Y:S06]  /*0c10*/  @!P0 BRA `(.L_x_11) ;  /* 0x00000000007c8947 */ /* 0x000fec0003800000 */
[----:B------:R-:W0:Y:S01]  /*0c20*/  LDCU UR7, c[0x0][0x388] ;  /* 0x00007100ff0777ac */ /* 0x000e220008000800 */
[----:B------:R-:W-:Y:S01]  /*0c30*/  MOV R43, 0x7fffffff ;  /* 0x7fffffff002b7802 */ /* 0x000fe20000000f00 */
[C---:B0-----:R-:W-:Y:S02]  /*0c40*/  IMAD R15, R9.reuse, UR7, RZ ;  /* 0x00000007090f7c24 */ /* 0x041fe4000f8e02ff */
[----:B------:R-:W-:Y:S02]  /*0c50*/  VIADD R9, R9, 0x4 ;  /* 0x0000000409097836 */ /* 0x000fe40000000000 */
[C---:B------:R-:W-:Y:S02]  /*0c60*/  VIADD R35, R15.reuse, UR7 ;  /* 0x000000070f237c36 */ /* 0x040fe40008000000 */
[----:B------:R-:W-:-:S04]  /*0c70*/  IMAD.WIDE.U32 R10, R15, 0x4, R24 ;  /* 0x000000040f0a7825 */ /* 0x000fc800078e0018 */
[----:B------:R-:W-:Y:S01]  /*0c80*/  IMAD.WIDE.U32 R12, R15, 0x4, R22 ;  /* 0x000000040f0c7825 */ /* 0x000fe200078e0016 */
[----:B------:R0:W-:Y:S03]  /*0c90*/  STG.E desc[UR18][R10.64], R43 ;  /* 0x0000002b0a007986 */ /* 0x0001e6000c101912 */
[----:B------:R-:W-:Y:S01]  /*0ca0*/  VIADD R39, R35, UR7 ;  /* 0x0000000723277c36 */ /* 0x000fe20008000000 */
[----:B------:R1:W-:Y:S01]  /*0cb0*/  STG.E desc[UR18][R12.64], R43 ;  /* 0x0000002b0c007986 */ /* 0x0003e2000c101912 */
[----:B------:R-:W-:-:S04]  /*0cc0*/  IMAD.WIDE.U32 R14, R15, 0x4, R20 ;  /* 0x000000040f0e7825 */ /* 0x000fc800078e0014 */
[C---:B------:R-:W-:Y:S01]  /*0cd0*/  IMAD.WIDE.U32 R16, R35.reuse, 0x4, R24 ;  /* 0x0000000423107825 */ /* 0x040fe200078e0018 */
[----:B------:R2:W-:Y:S03]  /*0ce0*/  STG.E desc[UR18][R14.64], R43 ;  /* 0x0000002b0e007986 */ /* 0x0005e6000c101912 */
[C---:B------:R-:W-:Y:S01]  /*0cf0*/  IMAD.WIDE.U32 R18, R35.reuse, 0x4, R22 ;  /* 0x0000000423127825 */ /* 0x040fe200078e0016 */
[----:B------:R3:W-:Y:S03]  /*0d00*/  STG.E desc[UR18][R16.64], R43 ;  /* 0x0000002b10007986 */ /* 0x0007e6000c101912 */
[----:B------:R-:W-:Y:S01]  /*0d10*/  IMAD.WIDE.U32 R34, R35, 0x4, R20 ;  /* 0x0000000423227825 */ /* 0x000fe200078e0014 */
[----:B------:R3:W-:Y:S03]  /*0d20*/  STG.E desc[UR18][R18.64], R43 ;  /* 0x0000002b12007986 */ /* 0x0007e6000c101912 */
[C---:B------:R-:W-:Y:S01]  /*0d30*/  VIADD R41, R39.reuse, UR7 ;  /* 0x0000000727297c36 */ /* 0x040fe20008000000 */
[----:B------:R3:W-:Y:S01]  /*0d40*/  STG.E desc[UR18][R34.64], R43 ;  /* 0x0000002b22007986 */ /* 0x0007e2000c101912 */
[----:B------:R-:W-:-:S04]  /*0d50*/  IMAD.WIDE.U32 R36, R39, 0x4, R24 ;  /* 0x0000000427247825 */ /* 0x000fc800078e0018 */
[C---:B0-----:R-:W-:Y:S01]  /*0d60*/  IMAD.WIDE.U32 R10, R39.reuse, 0x4, R22 ;  /* 0x00000004270a7825 */ /* 0x041fe200078e0016 */
[----:B------:R3:W-:Y:S03]  /*0d70*/  STG.E desc[UR18][R36.64], R43 ;  /* 0x0000002b24007986 */ /* 0x0007e6000c101912 */
[----:B-1----:R-:W-:Y:S01]  /*0d80*/  IMAD.WIDE.U32 R12, R39, 0x4, R20 ;  /* 0x00000004270c7825 */ /* 0x002fe200078e0014 */
[----:B------:R3:W-:Y:S03]  /*0d90*/  STG.E desc[UR18][R10.64], R43 ;  /* 0x0000002b0a007986 */ /* 0x0007e6000c101912 */
[C---:B------:R-:W-:Y:S01]  /*0da0*/  IMAD.WIDE.U32 R38, R41.reuse, 0x4, R24 ;  /* 0x0000000429267825 */ /* 0x040fe200078e0018 */
[----:B------:R3:W-:Y:S03]  /*0db0*/  STG.E desc[UR18][R12.64], R43 ;  /* 0x0000002b0c007986 */ /* 0x0007e6000c101912 */
[C---:B--2---:R-:W-:Y:S01]  /*0dc0*/  IMAD.WIDE.U32 R14, R41.reuse, 0x4, R22 ;  /* 0x00000004290e7825 */ /* 0x044fe200078e0016 */
[----:B------:R3:W-:Y:S03]  /*0dd0*/  STG.E desc[UR18][R38.64], R43 ;  /* 0x0000002b26007986 */ /* 0x0007e6000c101912 */
[----:B------:R-:W-:Y:S01]  /*0de0*/  IMAD.WIDE.U32 R40, R41, 0x4, R20 ;  /* 0x0000000429287825 */ /* 0x000fe200078e0014 */
[----:B------:R3:W-:Y:S04]  /*0df0*/  STG.E desc[UR18][R14.64], R43 ;  /* 0x0000002b0e007986 */ /* 0x0007e8000c101912 */
[----:B------:R3:W-:Y:S02]  /*0e00*/  STG.E desc[UR18][R40.64], R43 ;  /* 0x0000002b28007986 */ /* 0x0007e4000c101912 */
.L_x_11:
[----:B------:R-:W-:Y:S05]  /*0e10*/  BSYNC.RECONVERGENT B2 ;  /* 0x0000000000027941 */ /* 0x000fea0003800200 */
.L_x_10:
[----:B------:R-:W-:Y:S05]  /*0e20*/  @!P1 BRA `(.L_x_6) ;  /* 0x0000000000849947 */ /* 0x000fea0003800000 */
[----:B------:R-:W-:Y:S01]  /*0e30*/  ISETP.NE.AND P0, PT, R42, 0x1, PT ;  /* 0x000000012a00780c */ /* 0x000fe20003f05270 */
[----:B------:R-:W-:Y:S01]  /*0e40*/  BSSY.RECONVERGENT B2, `(.L_x_12) ;  /* 0x0000015000027945 */ /* 0x000fe20003800200 */
[----:B------:R-:W-:-:S04]  /*0e50*/  LOP3.LUT R2, R2, 0x1, RZ, 0xc0, !PT ;  /* 0x0000000102027812 */ /* 0x000fc800078ec0ff */
[----:B------:R-:W-:-:S07]  /*0e60*/  ISETP.NE.U32.AND P1, PT, R2, 0x1, PT ;  /* 0x000000010200780c */ /* 0x000fce0003f25070 */
[----:B------:R-:W-:Y:S06]  /*0e70*/  @!P0 BRA `(.L_x_13) ;  /* 0x0000000000448947 */ /* 0x000fec0003800000 */
[----:B------:R-:W0:Y:S01]  /*0e80*/  LDCU UR7, c[0x0][0x388] ;  /* 0x00007100ff0777ac */ /* 0x000e220008000800 */
[----:B---3--:R-:W-:Y:S02]  /*0e90*/  IMAD.MOV.U32 R37, RZ, RZ, 0x7fffffff ;  /* 0x7fffffffff257424 */ /* 0x008fe400078e00ff */
[C---:B0-----:R-:W-:Y:S02]  /*0ea0*/  IMAD R15, R9.reuse, UR7, RZ ;  /* 0x00000007090f7c24 */ /* 0x041fe4000f8e02ff */
[----:B------:R-:W-:Y:S02]  /*0eb0*/  VIADD R9, R9, 0x2 ;  /* 0x0000000209097836 */ /* 0x000fe40000000000 */
[C---:B------:R-:W-:Y:S02]  /*0ec0*/  VIADD R35, R15.reuse, UR7 ;  /* 0x000000070f237c36 */ /* 0x040fe40008000000 */
[----:B------:R-:W-:-:S04]  /*0ed0*/  IMAD.WIDE.U32 R10, R15, 0x4, R24 ;  /* 0x000000040f0a7825 */ /* 0x000fc800078e0018 */
[C---:B------:R-:W-:Y:S01]  /*0ee0*/  IMAD.WIDE.U32 R12, R15.reuse, 0x4, R22 ;  /* 0x000000040f0c7825 */ /* 0x040fe200078e0016 */
[----:B------:R0:W-:Y:S03]  /*0ef0*/  STG.E desc[UR18][R10.64], R37 ;  /* 0x000000250a007986 */ /* 0x0001e6000c101912 */
[----:B------:R-:W-:Y:S01]  /*0f00*/  IMAD.WIDE.U32 R14, R15, 0x4, R20 ;  /* 0x000000040f0e7825 */ /* 0x000fe200078e0014 */
[----:B------:R0:W-:Y:S03]  /*0f10*/  STG.E desc[UR18][R12.64], R37 ;  /* 0x000000250c007986 */ /* 0x0001e6000c101912 */
[C---:B------:R-:W-:Y:S01]  /*0f20*/  IMAD.WIDE.U32 R16, R35.reuse, 0x4, R24 ;  /* 0x0000000423107825 */ /* 0x040fe200078e0018 */
[----:B------:R0:W-:Y:S03]  /*0f30*/  STG.E desc[UR18][R14.64], R37 ;  /* 0x000000250e007986 */ /* 0x0001e6000c101912 */
[C---:B------:R-:W-:Y:S01]  /*0f40*/  IMAD.WIDE.U32 R18, R35.reuse, 0x4, R22 ;  /* 0x0000000423127825 */ /* 0x040fe200078e0016 */
[----:B------:R0:W-:Y:S03]  /*0f50*/  STG.E desc[UR18][R16.64], R37 ;  /* 0x0000002510007986 */ /* 0x0001e6000c101912 */
[----:B------:R-:W-:Y:S01]  /*0f60*/  IMAD.WIDE.U32 R34, R35, 0x4, R20 ;  /* 0x0000000423227825 */ /* 0x000fe200078e0014 */
[----:B------:R0:W-:Y:S04]  /*0f70*/  STG.E desc[UR18][R18.64], R37 ;  /* 0x0000002512007986 */ /* 0x0001e8000c101912 */
[----:B------:R0:W-:Y:S02]  /*0f80*/  STG.E desc[UR18][R34.64], R37 ;  /* 0x0000002522007986 */ /* 0x0001e4000c101912 */
.L_x_13:
[----:B------:R-:W-:Y:S05]  /*0f90*/  BSYNC.RECONVERGENT B2 ;  /* 0x0000000000027941 */ /* 0x000fea0003800200 */
.L_x_12:
[----:B------:R-:W-:Y:S05]  /*0fa0*/  @P1 BRA `(.L_x_6) ;  /* 0x0000000000241947 */ /* 0x000fea0003800000 */
[----:B------:R-:W1:Y:S01]  /*0fb0*/  LDCU UR7, c[0x0][0x388] ;  /* 0x00007100ff0777ac */ /* 0x000e620008000800 */
[----:B0--3--:R-:W-:Y:S02]  /*0fc0*/  IMAD.MOV.U32 R15, RZ, RZ, 0x7fffffff ;  /* 0x7fffffffff0f7424 */ /* 0x009fe400078e00ff */
[----:B-1----:R-:W-:-:S04]  /*0fd0*/  IMAD R13, R9, UR7, RZ ;  /* 0x00000007090d7c24 */ /* 0x002fc8000f8e02ff */
[----:B------:R-:W-:-:S04]  /*0fe0*/  IMAD.WIDE.U32 R8, R13, 0x4, R24 ;  /* 0x000000040d087825 */ /* 0x000fc800078e0018 */
[C---:B------:R-:W-:Y:S01]  /*0ff0*/  IMAD.WIDE.U32 R10, R13.reuse, 0x4, R22 ;  /* 0x000000040d0a7825 */ /* 0x040fe200078e0016 */
[----:B------:R2:W-:Y:S03]  /*1000*/  STG.E desc[UR18][R8.64], R15 ;  /* 0x0000000f08007986 */ /* 0x0005e6000c101912 */
[----:B------:R-:W-:Y:S01]  /*1010*/  IMAD.WIDE.U32 R12, R13, 0x4, R20 ;  /* 0x000000040d0c7825 */ /* 0x000fe200078e0014 */
[----:B------:R2:W-:Y:S04]  /*1020*/  STG.E desc[UR18][R10.64], R15 ;  /* 0x0000000f0a007986 */ /* 0x0005e8000c101912 */
[----:B------:R2:W-:Y:S02]  /*1030*/  STG.E desc[UR18][R12.64], R15 ;  /* 0x0000000f0c007986 */ /* 0x0005e4000c101912 */
.L_x_6:
[----:B0--3--:R-:W-:Y:S05]  /*1040*/  BSYNC.RECONVERGENT B1 ;  /* 0x0000000000017941 */ /* 0x009fea0003800200 */
.L_x_5:
[----:B------:R-:W-:Y:S01]  /*1050*/  ISETP.GE.AND P0, PT, R7, R0, PT ;  /* 0x000000000700720c */ /* 0x000fe20003f06270 */
[----:B------:R-:W-:-:S12]  /*1060*/  BSSY.RECONVERGENT B2, `(.L_x_14) ;  /* 0x0000196000027945 */ /* 0x000fd80003800200 */
[----:B------:R-:W-:Y:S05]  /*1070*/  @P0 BRA `(.L_x_15) ;  /* 0x0000001800500947 */ /* 0x000fea0003800000 */
[----:B--2---:R-:W-:Y:S01]  /*1080*/  IADD3 R9, PT, PT, R5, 0x1, RZ ;  /* 0x0000000105097810 */ /* 0x004fe20007ffe0ff */
[----:B------:R-:W-:Y:S01]  /*1090*/  BSSY.RECONVERGENT B1, `(.L_x_16) ;  /* 0x000010f000017945 */ /* 0x000fe20003800200 */
[----:B------:R-:W-:Y:S01]  /*10a0*/  PLOP3.LUT P0, PT, PT, PT, PT, 0x80, 0x8 ;  /* 0x000000000008781c */ /* 0x000fe20003f0f070 */
[----:B------:R-:W-:Y:S01]  /*10b0*/  IMAD.IADD R7, R0, 0x1, -R5 ;  /* 0x0000000100077824 */ /* 0x000fe200078e0a05 */
[----:B------:R-:W-:Y:S01]  /*10c0*/  ISETP.NE.AND P1, PT, R9, R0, PT ;  /* 0x000000000900720c */ /* 0x000fe20003f25270 */
[----:B------:R-:W-:Y:S01]  /*10d0*/  IMAD.MOV.U32 R9, RZ, RZ, RZ ;  /* 0x000000ffff097224 */ /* 0x000fe200078e00ff */
[----:B------:R-:W-:Y:S02]  /*10e0*/  PRMT R8, RZ, 0x7610, R8 ;  /* 0x00007610ff087816 */ /* 0x000fe40000000008 */
[----:B------:R-:W-:Y:S02]  /*10f0*/  CS2R R18, SRZ ;  /* 0x0000000000127805 */ /* 0x000fe4000001ff00 */
[----:B------:R-:W-:-:S02]  /*1100*/  PRMT R10, RZ, 0x7610, R10 ;  /* 0x00007610ff0a7816 */ /* 0x000fc4000000000a */
[----:B------:R-:W-:Y:S02]  /*1110*/  CS2R R16, SRZ ;  /* 0x0000000000107805 */ /* 0x000fe4000001ff00 */
[----:B-1----:R-:W-:Y:S02]  /*1120*/  CS2R R14, SRZ ;  /* 0x00000000000e7805 */ /* 0x002fe4000001ff00 */
[----:B------:R-:W-:Y:S01]  /*1130*/  CS2R R12, SRZ ;  /* 0x00000000000c7805 */ /* 0x000fe2000001ff00 */
[----:B------:R-:W-:Y:S06]  /*1140*/  @!P1 BRA `(.L_x_17) ;  /* 0x00000010000c9947 */ /* 0x000fec0003800000 */
[----:B------:R-:W-:Y:S01]  /*1150*/  PRMT R8, RZ, 0x7610, R8 ;  /* 0x00007610ff087816 */ /* 0x000fe20000000008 */
[----:B------:R-:W-:Y:S01]  /*1160*/  IMAD.MOV.U32 R9, RZ, RZ, RZ ;  /* 0x000000ffff097224 */ /* 0x000fe200078e00ff */
[----:B------:R-:W-:Y:S01]  /*1170*/  PRMT R46, RZ, 0x7610, R46 ;  /* 0x00007610ff2e7816 */ /* 0x000fe2000000002e */
[----:B------:R-:W-:Y:S01]  /*1180*/  IMAD.MOV.U32 R11, RZ, RZ, RZ ;  /* 0x000000ffff0b7224 */ /* 0x000fe200078e00ff */
[----:B------:R-:W-:-:S07]  /*1190*/  CS2R R18, SRZ ;  /* 0x0000000000127805 */ /* 0x000fce000001ff00 */
.L_x_37:
[----:B0-----:R-:W0:Y:S01]  /*11a0*/  LDC.64 R34, c[0x0][0x380] ;  /* 0x0000e000ff227b82 */ /* 0x001e220000000a00 */
[----:B------:R-:W-:-:S04]  /*11b0*/  IMAD R45, R5, UR26, RZ ;  /* 0x0000001a052d7c24 */ /* 0x000fc8000f8e02ff */
[----:B------:R-:W-:-:S04]  /*11c0*/  IMAD.IADD R37, R45, 0x1, R3 ;  /* 0x000000012d257824 */ /* 0x000fc800078e0203 */
[----:B0-----:R-:W-:-:S05]  /*11d0*/  IMAD.WIDE R34, R37, 0x4, R34 ;  /* 0x0000000425227825 */ /* 0x001fca00078e0222 */
[----:B------:R-:W2:Y:S01]  /*11e0*/  LDG.E.CONSTANT R36, desc[UR18][R34.64] ;  /* 0x0000001222247981 */ /* 0x000ea2000c1e9900 */
[----:B------:R-:W-:Y:S01]  /*11f0*/  LOP3.LUT P1, RZ, R46, 0xff, RZ, 0xc0, !PT ;  /* 0x000000ff2eff7812 */ /* 0x000fe2000782c0ff */
[----:B------:R-:W-:Y:S01]  /*1200*/  BSSY.RECONVERGENT B3, `(.L_x_18) ;  /* 0x000000d000037945 */ /* 0x000fe20003800200 */
[----:B--2---:R-:W0:Y:S11]  /*1210*/  F2F.F64.F32 R36, R36 ;  /* 0x0000002400247310 */ /* 0x004e360000201800 */
[----:B0-----:R-:W-:-:S06]  /*1220*/  @!P1 DSETP.NE.AND P0, PT, |R36|, +INF , PT ;  /* 0x7ff000002400942a */ /* 0x001fcc0003f05200 */
[----:B------:R-:W-:Y:S02]  /*1230*/  @!P1 FSEL R2, R36, R12, P0 ;  /* 0x0000000c24029208 */ /* 0x000fe40000000000 */
[----:B------:R-:W-:Y:S02]  /*1240*/  @!P1 FSEL R39, R37, R13, P0 ;  /* 0x0000000d25279208 */ /* 0x000fe40000000000 */
[----:B------:R-:W-:Y:S01]  /*1250*/  @!P1 SEL R0, RZ, 0x1, !P0 ;  /* 0x00000001ff009807 */ /* 0x000fe20004000000 */
[----:B------:R-:W-:Y:S02]  /*1260*/  @!P1 IMAD.MOV.U32 R12, RZ, RZ, R2 ;  /* 0x000000ffff0c9224 */ /* 0x000fe400078e0002 */
[----:B------:R-:W-:Y:S01]  /*1270*/  @!P1 IMAD.MOV.U32 R13, RZ, RZ, R39 ;  /* 0x000000ffff0d9224 */ /* 0x000fe200078e0027 */
[----:B------:R-:W-:Y:S06]  /*1280*/  @!P1 BRA `(.L_x_19) ;  /* 0x0000000000109947 */ /* 0x000fec0003800000 */
[----:B------:R-:W-:Y:S01]  /*1290*/  DSETP.NE.AND P0, PT, |R36|, +INF , PT ;  /* 0x7ff000002400742a */ /* 0x000fe20003f05200 */
[----:B------:R-:W-:-:S13]  /*12a0*/  IMAD.MOV.U32 R0, RZ, RZ, 0x1 ;  /* 0x00000001ff007424 */ /* 0x000fda00078e00ff */
[----:B------:R-:W-:-:S08]  /*12b0*/  @P0 DMUL R38, R12, UR24 ;  /* 0x000000180c260c28 */ /* 0x000fd00008000000 */
[----:B------:R-:W-:-:S11]  /*12c0*/  @P0 DFMA R12, R36, UR22, R38 ;  /* 0x00000016240c0c2b */ /* 0x000fd60008000026 */
.L_x_19:
[----:B------:R-:W-:Y:S05]  /*12d0*/  BSYNC.RECONVERGENT B3 ;  /* 0x0000000000037941 */ /* 0x000fea0003800200 */
.L_x_18:
[----:B------:R-:W-:Y:S01]  /*12e0*/  PRMT R46, R0, 0x9910, RZ ;  /* 0x00009910002e7816 */ /* 0x000fe200000000ff */
[----:B------:R-:W-:Y:S03]  /*12f0*/  BSSY.RECONVERGENT B3, `(.L_x_20) ;  /* 0x000000d000037945 */ /* 0x000fe60003800200 */
[----:B------:R-:W-:-:S13]  /*1300*/  ISETP.EQ.OR P0, PT, R46, RZ, !P0 ;  /* 0x000000ff2e00720c */ /* 0x000fda0004702670 */
[----:B------:R-:W-:Y:S05]  /*1310*/  @P0 BRA `(.L_x_21) ;  /* 0x0000000000280947 */ /* 0x000fea0003800000 */
[----:B------:R-:W-:Y:S01]  /*1320*/  LOP3.LUT P0, RZ, R10, 0xff, RZ, 0xc0, !PT ;  /* 0x000000ff0aff7812 */ /* 0x000fe2000780c0ff */
[----:B------:R-:W-:-:S12]  /*1330*/  DADD R38, -R12, R36 ;  /* 0x000000000c267229 */ /* 0x000fd80000000124 */
[----:B------:R-:W-:Y:S02]  /*1340*/  @!P0 DSETP.NE.AND P1, PT, |R38|, +INF , PT ;  /* 0x7ff000002600842a */ /* 0x000fe40003f25200 */
[----:B------:R-:W-:-:S04]  /*1350*/  @!P0 DADD R14, -RZ, |R38| ;  /* 0x00000000ff0e8229 */ /* 0x000fc80000000526 */
[----:B------:R-:W-:Y:S01]  /*1360*/  @!P0 SEL R10, RZ, 0x1, !P1 ;  /* 0x00000001ff0a8807 */ /* 0x000fe20004800000 */
[----:B------:R-:W-:Y:S07]  /*1370*/  @!P0 BRA `(.L_x_21) ;  /* 0x0000000000108947 */ /* 0x000fee0003800000 */
[----:B------:R-:W-:Y:S01]  /*1380*/  DSETP.NE.AND P0, PT, |R38|, +INF , PT ;  /* 0x7ff000002600742a */ /* 0x000fe20003f05200 */
[----:B------:R-:W-:-:S13]  /*1390*/  MOV R10, 0x1 ;  /* 0x00000001000a7802 */ /* 0x000fda0000000f00 */
[----:B------:R-:W-:-:S08]  /*13a0*/  @P0 DMUL R40, R14, UR24 ;  /* 0x000000180e280c28 */ /* 0x000fd00008000000 */
[----:B------:R-:W-:-:S11]  /*13b0*/  @P0 DFMA R14, |R38|, UR22, R40 ;  /* 0x00000016260e0c2b */ /* 0x000fd60008000228 */
.L_x_21:
[----:B------:R-:W-:Y:S05]  /*13c0*/  BSYNC.RECONVERGENT B3 ;  /* 0x0000000000037941 */ /* 0x000fea0003800200 */
.L_x_20:
[----:B------:R-:W-:Y:S01]  /*13d0*/  LOP3.LUT P0, RZ, R10, 0xff, RZ, 0xc0, !PT ;  /* 0x000000ff0aff7812 */ /* 0x000fe2000780c0ff */
[----:B------:R-:W-:Y:S03]  /*13e0*/  BSSY.RECONVERGENT B3, `(.L_x_22) ;  /* 0x000002c000037945 */ /* 0x000fe60003800200 */
[----:B------:R-:W-:-:S13]  /*13f0*/  ISETP.EQ.OR P0, PT, R46, RZ, !P0 ;  /* 0x000000ff2e00720c */ /* 0x000fda0004702670 */
[----:B------:R-:W-:-:S14]  /*1400*/  DSETP.EQU.OR P0, PT, |R36|, +INF , P0 ;  /* 0x7ff000002400742a */ /* 0x000fdc000070a600 */
[----:B------:R-:W-:Y:S05]  /*1410*/  @P0 BRA `(.L_x_23) ;  /* 0x0000000000a00947 */ /* 0x000fea0003800000 */
[----:B------:R-:W-:-:S10]  /*1420*/  DMUL R40, R30, R14 ;  /* 0x0000000e1e287228 */ /* 0x000fd40000000000 */
[C---:B------:R-:W-:Y:S02]  /*1430*/  ISETP.NE.U32.AND P0, PT, R40.reuse, RZ, PT ;  /* 0x000000ff2800720c */ /* 0x040fe40003f05070 */
[----:B------:R-:W-:Y:S02]  /*1440*/  LOP3.LUT R0, R41, 0x7fffffff, RZ, 0xc0, !PT ;  /* 0x7fffffff29007812 */ /* 0x000fe400078ec0ff */
[----:B------:R-:W-:Y:S02]  /*1450*/  ISETP.EQ.U32.AND P1, PT, R40, RZ, PT ;  /* 0x000000ff2800720c */ /* 0x000fe40003f22070 */
[----:B------:R-:W-:Y:S02]  /*1460*/  ISETP.NE.AND.EX P0, PT, R0, 0x7ff00000, PT, P0 ;  /* 0x7ff000000000780c */ /* 0x000fe40003f05300 */
[----:B------:R-:W-:Y:S02]  /*1470*/  ISETP.GT.U32.AND P2, PT, R40, RZ, PT ;  /* 0x000000ff2800720c */ /* 0x000fe40003f44070 */
[----:B------:R-:W-:-:S04]  /*1480*/  ISETP.EQ.OR.EX P0, PT, R0, RZ, !P0, P1 ;  /* 0x000000ff0000720c */ /* 0x000fc80004702710 */
[----:B------:R-:W-:-:S13]  /*1490*/  ISETP.GT.OR.EX P0, PT, R0, 0x7ff00000, P0, P2 ;  /* 0x7ff000000000780c */ /* 0x000fda0000704720 */
[----:B------:R-:W-:Y:S05]  /*14a0*/  @P0 BRA `(.L_x_23) ;  /* 0x00000000007c0947 */ /* 0x000fea0003800000 */
[----:B------:R-:W0:Y:S01]  /*14b0*/  MUFU.RCP64H R43, R41 ;  /* 0x00000029002b7308 */ /* 0x000e220000001800 */
[----:B------:R-:W-:Y:S01]  /*14c0*/  IMAD.MOV.U32 R42, RZ, RZ, 0x1 ;  /* 0x00000001ff2a7424 */ /* 0x000fe200078e00ff */
[----:B------:R-:W-:Y:S01]  /*14d0*/  DADD R36, -R12, R36 ;  /* 0x000000000c247229 */ /* 0x000fe20000000124 */
[----:B------:R-:W-:Y:S09]  /*14e0*/  BSSY.RECONVERGENT B4, `(.L_x_24) ;  /* 0x000000f000047945 */ /* 0x000ff20003800200 */
[----:B------:R-:W-:Y:S01]  /*14f0*/  FSETP.GEU.AND P1, PT, |R37|, 6.5827683646048100446e-37, PT ;  /* 0x036000002500780b */ /* 0x000fe20003f2e200 */
[----:B0-----:R-:W-:-:S08]  /*1500*/  DFMA R38, -R40, R42, 1 ;  /* 0x3ff000002826742b */ /* 0x001fd0000000012a */
[----:B------:R-:W-:-:S08]  /*1510*/  DFMA R38, R38, R38, R38 ;  /* 0x000000262626722b */ /* 0x000fd00000000026 */
[----:B------:R-:W-:-:S08]  /*1520*/  DFMA R38, R42, R38, R42 ;  /* 0x000000262a26722b */ /* 0x000fd0000000002a */
[----:B------:R-:W-:-:S08]  /*1530*/  DFMA R48, -R40, R38, 1 ;  /* 0x3ff000002830742b */ /* 0x000fd00000000126 */
[----:B------:R-:W-:-:S08]  /*1540*/  DFMA R48, R38, R48, R38 ;  /* 0x000000302630722b */ /* 0x000fd00000000026 */
[----:B------:R-:W-:-:S08]  /*1550*/  DMUL R42, R36, R48 ;  /* 0x00000030242a7228 */ /* 0x000fd00000000000 */
[----:B------:R-:W-:-:S08]  /*1560*/  DFMA R38, -R40, R42, R36 ;  /* 0x0000002a2826722b */ /* 0x000fd00000000124 */
[----:B------:R-:W-:-:S10]  /*1570*/  DFMA R38, R48, R38, R42 ;  /* 0x000000263026722b */ /* 0x000fd4000000002a */
[----:B------:R-:W-:-:S05]  /*1580*/  FFMA R0, RZ, R41, R39 ;  /* 0x00000029ff007223 */ /* 0x000fca0000000027 */
[----:B------:R-:W-:-:S13]  /*1590*/  FSETP.GT.AND P0, PT, |R0|, 1.469367938527859385e-39, PT ;  /* 0x001000000000780b */ /* 0x000fda0003f04200 */
[----:B------:R-:W-:Y:S05]  /*15a0*/  @P0 BRA P1, `(.L_x_25) ;  /* 0x0000000000080947 */ /* 0x000fea0000800000 */
[----:B------:R-:W-:-:S07]  /*15b0*/  MOV R2, 0x15d0 ;  /* 0x000015d000027802 */ /* 0x000fce0000000f00 */
[----:B------:R-:W-:Y:S05]  /*15c0*/  CALL.REL.NOINC `($__internal_0_$__cuda_sm20_div_rn_f64_full) ;  /* 0x0000001c00607944 */ /* 0x000fea0003c00000 */
.L_x_25:
[----:B------:R-:W-:Y:S05]  /*15d0*/  BSYNC.RECONVERGENT B4 ;  /* 0x0000000000047941 */ /* 0x000fea0003800200 */
.L_x_24:
[----:B------:R-:W-:-:S13]  /*15e0*/  LOP3.LUT P0, RZ, R8, 0xff, RZ, 0xc0, !PT ;  /* 0x000000ff08ff7812 */ /* 0x000fda000780c0ff */
[----:B------:R-:W-:-:S06]  /*15f0*/  @!P0 DSETP.NE.AND P1, PT, |R38|, +INF , PT ;  /* 0x7ff000002600842a */ /* 0x000fcc0003f25200 */
        /* <DEDUP_REMOVED lines=8> */
[----:B------:R-:W-:-:S08]  /*1680*/  @P0 DMUL R36, R26, R16 ;  /* 0x000000101a240228 */ /* 0x000fd00000000000 */
[----:B------:R-:W-:-:S11]  /*1690*/  @P0 DFMA R16, R32, R38, R36 ;  /* 0x000000262010022b */ /* 0x000fd60000000024 */
.L_x_23:
[----:B------:R-:W-:Y:S05]  /*16a0*/  BSYNC.RECONVERGENT B3 ;  /* 0x0000000000037941 */ /* 0x000fea0003800200 */
.L_x_22:
[----:B------:R-:W0:Y:S01]  /*16b0*/  LDC R0, c[0x0][0x388] ;  /* 0x0000e200ff007b82 */ /* 0x000e220000000800 */
[----:B------:R-:W-:Y:S01]  /*16c0*/  ISETP.GE.AND P4, PT, R5, UR27, PT ;  /* 0x0000001b05007c0c */ /* 0x000fe2000bf86270 */
[----:B------:R-:W1:Y:S01]  /*16d0*/  F2F.F32.F64 R43, R16 ;  /* 0x00000010002b7310 */ /* 0x000e620000301000 */
[----:B------:R-:W-:-:S11]  /*16e0*/  LOP3.LUT P2, RZ, R8, 0xff, RZ, 0xc0, !PT ;  /* 0x000000ff08ff7812 */ /* 0x000fd6000784c0ff */
[----:B------:R-:W-:Y:S01]  /*16f0*/  @P4 VIADD R37, R5, -UR27 ;  /* 0x8000001b05254c36 */ /* 0x000fe20008000000 */
[----:B-1----:R-:W-:-:S03]  /*1700*/  FSEL R43, R43, +QNAN , P2 ;  /* 0x7fffffff2b2b7808 */ /* 0x002fc60001000000 */
[----:B0-----:R-:W-:Y:S02]  /*1710*/  @P4 IMAD R39, R37, R0, RZ ;  /* 0x0000000025274224 */ /* 0x001fe400078e02ff */
[----:B------:R-:W-:-:S04]  /*1720*/  IMAD.WIDE.U32 R36, R45, 0x4, R24 ;  /* 0x000000042d247825 */ /* 0x000fc800078e0018 */
[----:B------:R-:W-:Y:S01]  /*1730*/  @P4 IMAD.WIDE R38, R39, 0x4, R24 ;  /* 0x0000000427264825 */ /* 0x000fe200078e0218 */
[----:B------:R0:W-:Y:S05]  /*1740*/  STG.E desc[UR18][R36.64], R43 ;  /* 0x0000002b24007986 */ /* 0x0001ea000c101912 */
[----:B------:R-:W2:Y:S01]  /*1750*/  @P4 LDG.E R38, desc[UR18][R38.64] ;  /* 0x0000001226264981 */ /* 0x000ea2000c1e1900 */
[----:B------:R-:W-:-:S05]  /*1760*/  IMAD.WIDE.U32 R48, R0, 0x4, R34 ;  /* 0x0000000400307825 */ /* 0x000fca00078e0022 */
[----:B------:R-:W3:Y:S01]  /*1770*/  LDG.E.CONSTANT R2, desc[UR18][R48.64] ;  /* 0x0000001230027981 */ /* 0x000ee2000c1e9900 */
[----:B------:R-:W-:Y:S01]  /*1780*/  DADD R40, R16, R18 ;  /* 0x0000000010287229 */ /* 0x000fe20000000012 */
[----:B------:R-:W-:Y:S01]  /*1790*/  FSETP.NE.AND P1, PT, |R43|, +INF , PT ;  /* 0x7f8000002b00780b */ /* 0x000fe20003f25200 */
[----:B------:R-:W-:Y:S01]  /*17a0*/  BSSY.RECONVERGENT B3, `(.L_x_26) ;  /* 0x000002e000037945 */ /* 0x000fe20003800200 */
[----:B------:R-:W-:-:S07]  /*17b0*/  PLOP3.LUT P0, PT, PT, PT, PT, 0x80, 0x8 ;  /* 0x000000000008781c */ /* 0x000fce0003f0f070 */
[----:B------:R-:W-:Y:S02]  /*17c0*/  FSEL R18, R40, R18, P1 ;  /* 0x0000001228127208 */ /* 0x000fe40000800000 */
[----:B------:R-:W-:Y:S01]  /*17d0*/  FSEL R19, R41, R19, P1 ;  /* 0x0000001329137208 */ /* 0x000fe20000800000 */
[----:B--2---:R1:W2:Y:S02]  /*17e0*/  @P4 F2F.F64.F32 R34, R38 ;  /* 0x0000002600224310 */ /* 0x0042a40000201800 */
[----:B-1----:R-:W-:-:S03]  /*17f0*/  IMAD.WIDE.U32 R38, R45, 0x4, R22 ;  /* 0x000000042d267825 */ /* 0x002fc600078e0016 */
[----:B--2---:R-:W-:Y:S02]  /*1800*/  @P4 DADD R40, R18, -R34 ;  /* 0x0000000012284229 */ /* 0x004fe40000000822 */
[----:B------:R-:W-:Y:S01]  /*1810*/  @P4 DSETP.NE.AND P3, PT, |R34|, +INF , PT ;  /* 0x7ff000002200442a */ /* 0x000fe20003f65200 */
[C---:B------:R-:W-:Y:S01]  /*1820*/  VIADD R34, R9.reuse, 0x1 ;  /* 0x0000000109227836 */ /* 0x040fe20000000000 */
[----:B------:R-:W-:-:S04]  /*1830*/  @!P1 IADD3 R34, PT, PT, R9, RZ, RZ ;  /* 0x000000ff09229210 */ /* 0x000fc80007ffe0ff */
[----:B------:R-:W-:Y:S02]  /*1840*/  @P4 PLOP3.LUT P0, PT, P3, PT, PT, 0x80, 0x8 ;  /* 0x000000000008481c */ /* 0x000fe40001f0f070 */
[----:B------:R-:W-:Y:S01]  /*1850*/  @P4 FSEL R35, R40, R18, P3 ;  /* 0x0000001228234208 */ /* 0x000fe20001800000 */
[----:B------:R-:W-:Y:S01]  /*1860*/  @P4 VIADD R9, R34, 0xffffffff ;  /* 0xffffffff22094836 */ /* 0x000fe20000000000 */
[----:B------:R-:W-:-:S03]  /*1870*/  @P4 FSEL R40, R41, R19, P3 ;  /* 0x0000001329284208 */ /* 0x000fc60001800000 */
[----:B------:R-:W-:Y:S02]  /*1880*/  @P4 IMAD.MOV.U32 R18, RZ, RZ, R35 ;  /* 0x000000ffff124224 */ /* 0x000fe400078e0023 */
[----:B------:R-:W-:Y:S02]  /*1890*/  @P4 IMAD.MOV.U32 R19, RZ, RZ, R40 ;  /* 0x000000ffff134224 */ /* 0x000fe400078e0028 */
[----:B------:R-:W-:-:S04]  /*18a0*/  IMAD.WIDE.U32 R40, R45, 0x4, R20 ;  /* 0x000000042d287825 */ /* 0x000fc800078e0014 */
[----:B0-----:R-:W-:Y:S01]  /*18b0*/  DMUL R36, R28, R18 ;  /* 0x000000121c247228 */ /* 0x001fe20000000000 */
[----:B------:R-:W-:Y:S02]  /*18c0*/  @!P0 IMAD.MOV R9, RZ, RZ, R34 ;  /* 0x000000ffff098224 */ /* 0x000fe400078e0222 */
[----:B------:R-:W-:Y:S02]  /*18d0*/  IMAD.IADD R45, R45, 0x1, R0 ;  /* 0x000000012d2d7824 */ /* 0x000fe400078e0200 */
[----:B------:R-:W-:Y:S02]  /*18e0*/  @P4 IMAD.MOV.U32 R34, RZ, RZ, R9 ;  /* 0x000000ffff224224 */ /* 0x000fe400078e0009 */
[----:B------:R-:W-:-:S03]  /*18f0*/  VIADD R35, R5, 0x1 ;  /* 0x0000000105237836 */ /* 0x000fc60000000000 */
[----:B------:R-:W0:Y:S01]  /*1900*/  F2F.F32.F64 R36, R36 ;  /* 0x0000002400247310 */ /* 0x000e220000301000 */
[----:B------:R-:W-:-:S04]  /*1910*/  ISETP.GE.AND P0, PT, R34, UR27, PT ;  /* 0x0000001b22007c0c */ /* 0x000fc8000bf06270 */
[----:B0-----:R-:W-:-:S03]  /*1920*/  FSEL R9, R36, +QNAN , P0 ;  /* 0x7fffffff24097808 */ /* 0x001fc60000000000 */
[----:B---3--:R0:W1:Y:S01]  /*1930*/  F2F.F64.F32 R36, R2 ;  /* 0x0000000200247310 */ /* 0x0080620000201800 */
[----:B------:R-:W-:Y:S01]  /*1940*/  FSETP.NE.AND P0, PT, |R9|, +INF , PT ;  /* 0x7f8000000900780b */ /* 0x000fe20003f05200 */
[----:B------:R-:W-:Y:S01]  /*1950*/  FADD R43, -R43, R9 ;  /* 0x000000092b2b7221 */ /* 0x000fe20000000100 */
[----:B------:R0:W-:Y:S04]  /*1960*/  STG.E desc[UR18][R38.64], R9 ;  /* 0x0000000926007986 */ /* 0x0001e8000c101912 */
[----:B------:R-:W-:Y:S02]  /*1970*/  FSEL R43, R43, +QNAN , P0 ;  /* 0x7fffffff2b2b7808 */ /* 0x000fe40000000000 */
[----:B------:R-:W-:Y:S02]  /*1980*/  ISETP.GE.AND P0, PT, R5, R6, PT ;  /* 0x000000060500720c */ /* 0x000fe40003f06270 */
[----:B------:R-:W-:-:S04]  /*1990*/  FSEL R43, R43, +QNAN , P1 ;  /* 0x7fffffff2b2b7808 */ /* 0x000fc80000800000 */
[----:B------:R-:W-:Y:S02]  /*19a0*/  FSEL R43, R43, +QNAN , P0 ;  /* 0x7fffffff2b2b7808 */ /* 0x000fe40000000000 */
[----:B------:R-:W-:-:S03]  /*19b0*/  ISETP.NE.AND P0, PT, R46, RZ, PT ;  /* 0x000000ff2e00720c */ /* 0x000fc60003f05270 */
[----:B------:R0:W-:Y:S10]  /*19c0*/  STG.E desc[UR18][R40.64], R43 ;  /* 0x0000002b28007986 */ /* 0x0001f4000c101912 */
[----:B-1----:R-:W-:Y:S05]  /*19d0*/  @!P0 BRA `(.L_x_27) ;  /* 0x0000000000188947 */ /* 0x002fea0003800000 */
[----:B------:R-:W-:Y:S01]  /*19e0*/  DSETP.NE.AND P1, PT, |R36|, +INF , PT ;  /* 0x7ff000002400742a */ /* 0x000fe20003f25200 */
[----:B------:R-:W-:-:S13]  /*19f0*/  IMAD.MOV.U32 R46, RZ, RZ, 0x1 ;  /* 0x00000001ff2e7424 */ /* 0x000fda00078e00ff */
[----:B------:R-:W-:Y:S05]  /*1a00*/  @!P1 BRA `(.L_x_28) ;  /* 0x00000000001c9947 */ /* 0x000fea0003800000 */
[----:B------:R-:W-:-:S08]  /*1a10*/  DMUL R12, R12, UR24 ;  /* 0x000000180c0c7c28 */ /* 0x000fd00008000000 */
[----:B------:R-:W-:Y:S01]  /*1a20*/  DFMA R12, R36, UR22, R12 ;  /* 0x00000016240c7c2b */ /* 0x000fe2000800000c */
[----:B------:R-:W-:Y:S10]  /*1a30*/  BRA `(.L_x_28) ;  /* 0x0000000000107947 */ /* 0x000ff40003800000 */
.L_x_27:
[----:B------:R-:W-:-:S06]  /*1a40*/  DSETP.NE.AND P1, PT, |R36|, +INF , PT ;  /* 0x7ff000002400742a */ /* 0x000fcc0003f25200 */
[----:B------:R-:W-:Y:S02]  /*1a50*/  SEL R46, RZ, 0x1, !P1 ;  /* 0x00000001ff2e7807 */ /* 0x000fe40004800000 */
[----:B------:R-:W-:Y:S02]  /*1a60*/  FSEL R13, R37, R13, P1 ;  /* 0x0000000d250d7208 */ /* 0x000fe40000800000 */
[----:B------:R-:W-:-:S07]  /*1a70*/  FSEL R12, R36, R12, P1 ;  /* 0x0000000c240c7208 */ /* 0x000fce0000800000 */
.L_x_28:
[----:B------:R-:W-:Y:S05]  /*1a80*/  BSYNC.RECONVERGENT B3 ;  /* 0x0000000000037941 */ /* 0x000fea0003800200 */
.L_x_26:
[----:B------:R-:W-:Y:S01]  /*1a90*/  PRMT R0, R46, 0x9910, RZ ;  /* 0x000099102e007816 */ /* 0x000fe200000000ff */
[----:B------:R-:W-:Y:S03]  /*1aa0*/  BSSY.RECONVERGENT B3, `(.L_x_29) ;  /* 0x0000010000037945 */ /* 0x000fe60003800200 */
[C---:B------:R-:W-:Y:S02]  /*1ab0*/  ISETP.EQ.OR P1, PT, R0.reuse, RZ, !P1 ;  /* 0x000000ff0000720c */ /* 0x040fe40004f22670 */
[----:B------:R-:W-:-:S11]  /*1ac0*/  ISETP.EQ.AND P0, PT, R0, RZ, PT ;  /* 0x000000ff0000720c */ /* 0x000fd60003f02270 */
[----:B------:R-:W-:Y:S05]  /*1ad0*/  @P1 BRA `(.L_x_30) ;  /* 0x0000000000301947 */ /* 0x000fea0003800000 */
[----:B------:R-:W-:Y:S01]  /*1ae0*/  LOP3.LUT P1, RZ, R10, 0xff, RZ, 0xc0, !PT ;  /* 0x000000ff0aff7812 */ /* 0x000fe2000782c0ff */
[----:B0-----:R-:W-:-:S12]  /*1af0*/  DADD R38, -R12, R36 ;  /* 0x000000000c267229 */ /* 0x001fd80000000124 */
[----:B------:R-:W-:Y:S05]  /*1b00*/  @!P1 BRA `(.L_x_31) ;  /* 0x0000000000189947 */ /* 0x000fea0003800000 */
[----:B------:R-:W-:Y:S01]  /*1b10*/  DSETP.NE.AND P1, PT, |R38|, +INF , PT ;  /* 0x7ff000002600742a */ /* 0x000fe20003f25200 */
[----:B------:R-:W-:-:S13]  /*1b20*/  IMAD.MOV.U32 R10, RZ, RZ, 0x1 ;  /* 0x00000001ff0a7424 */ /* 0x000fda00078e00ff */
[----:B------:R-:W-:Y:S05]  /*1b30*/  @!P1 BRA `(.L_x_30) ;  /* 0x0000000000189947 */ /* 0x000fea0003800000 */
[----:B------:R-:W-:-:S08]  /*1b40*/  DMUL R14, R14, UR24 ;  /* 0x000000180e0e7c28 */ /* 0x000fd00008000000 */
[----:B------:R-:W-:Y:S01]  /*1b50*/  DFMA R14, |R38|, UR22, R14 ;  /* 0x00000016260e7c2b */ /* 0x000fe2000800020e */
[----:B------:R-:W-:Y:S10]  /*1b60*/  BRA `(.L_x_30) ;  /* 0x00000000000c7947 */ /* 0x000ff40003800000 */
.L_x_31:
[----:B------:R-:W-:Y:S02]  /*1b70*/  DSETP.NE.AND P1, PT, |R38|, +INF , PT ;  /* 0x7ff000002600742a */ /* 0x000fe40003f25200 */
[----:B------:R-:W-:-:S04]  /*1b80*/  DADD R14, -RZ, |R38| ;  /* 0x00000000ff0e7229 */ /* 0x000fc80000000526 */
[----:B------:R-:W-:-:S08]  /*1b90*/  SEL R10, RZ, 0x1, !P1 ;  /* 0x00000001ff0a7807 */ /* 0x000fd00004800000 */
.L_x_30:
[----:B------:R-:W-:Y:S05]  /*1ba0*/  BSYNC.RECONVERGENT B3 ;  /* 0x0000000000037941 */ /* 0x000fea0003800200 */
.L_x_29:
[----:B------:R-:W-:Y:S01]  /*1bb0*/  LOP3.LUT P1, RZ, R10, 0xff, RZ, 0xc0, !PT ;  /* 0x000000ff0aff7812 */ /* 0x000fe2000782c0ff */
[----:B------:R-:W-:Y:S03]  /*1bc0*/  BSSY.RECONVERGENT B3, `(.L_x_32) ;  /* 0x000002b000037945 */ /* 0x000fe60003800200 */
[----:B------:R-:W-:-:S13]  /*1bd0*/  PLOP3.LUT P1, PT, P0, P1, PT, 0xf2, 0x2f ;  /* 0x00000000002f781c */ /* 0x000fda0000723e72 */
[----:B------:R-:W-:-:S14]  /*1be0*/  DSETP.EQU.OR P1, PT, |R36|, +INF , P1 ;  /* 0x7ff000002400742a */ /* 0x000fdc0000f2a600 */
[----:B------:R-:W-:Y:S05]  /*1bf0*/  @P1 BRA `(.L_x_33) ;  /* 0x00000000009c1947 */ /* 0x000fea0003800000 */
[----:B0-----:R-:W-:-:S10]  /*1c00*/  DMUL R40, R30, R14 ;  /* 0x0000000e1e287228 */ /* 0x001fd40000000000 */
        /* <DEDUP_REMOVED lines=26> */
.L_x_35:
[----:B------:R-:W-:Y:S05]  /*1db0*/  BSYNC.RECONVERGENT B4 ;  /* 0x0000000000047941 */ /* 0x000fea0003800200 */
.L_x_34:
[----:B------:R-:W-:Y:S05]  /*1dc0*/  @!P2 BRA `(.L_x_36) ;  /* 0x000000000018a947 */ /* 0x000fea0003800000 */
[----:B------:R-:W-:Y:S01]  /*1dd0*/  DSETP.NE.AND P1, PT, |R38|, +INF , PT ;  /* 0x7ff000002600742a */ /* 0x000fe20003f25200 */
[----:B------:R-:W-:-:S13]  /*1de0*/  MOV R8, 0x1 ;  /* 0x0000000100087802 */ /* 0x000fda0000000f00 */
[----:B------:R-:W-:Y:S05]  /*1df0*/  @!P1 BRA `(.L_x_33) ;  /* 0x00000000001c9947 */ /* 0x000fea0003800000 */
[----:B------:R-:W-:-:S08]  /*1e00*/  DMUL R16, R26, R16 ;  /* 0x000000101a107228 */ /* 0x000fd00000000000 */
[----:B------:R-:W-:Y:S01]  /*1e10*/  DFMA R16, R32, R38, R16 ;  /* 0x000000262010722b */ /* 0x000fe20000000010 */
[----:B------:R-:W-:Y:S10]  /*1e20*/  BRA `(.L_x_33) ;  /* 0x0000000000107947 */ /* 0x000ff40003800000 */
.L_x_36:
[----:B------:R-:W-:-:S06]  /*1e30*/  DSETP.NE.AND P1, PT, |R38|, +INF , PT ;  /* 0x7ff000002600742a */ /* 0x000fcc0003f25200 */
[----:B------:R-:W-:Y:S02]  /*1e40*/  SEL R8, RZ, 0x1, !P1 ;  /* 0x00000001ff087807 */ /* 0x000fe40004800000 */
[----:B------:R-:W-:Y:S02]  /*1e50*/  FSEL R16, R38, R16, P1 ;  /* 0x0000001026107208 */ /* 0x000fe40000800000 */
[----:B------:R-:W-:-:S07]  /*1e60*/  FSEL R17, R39, R17, P1 ;  /* 0x0000001127117208 */ /* 0x000fce0000800000 */
.L_x_33:
[----:B------:R-:W-:Y:S05]  /*1e70*/  BSYNC.RECONVERGENT B3 ;  /* 0x0000000000037941 */ /* 0x000fea0003800200 */
.L_x_32:
[----:B------:R-:W-:Y:S01]  /*1e80*/  ISETP.GE.AND P4, PT, R35, UR27, PT ;  /* 0x0000001b23007c0c */ /* 0x000fe2000bf86270 */
[----:B0-----:R-:W0:Y:S01]  /*1e90*/  F2F.F32.F64 R43, R16 ;  /* 0x00000010002b7310 */ /* 0x001e220000301000 */
[----:B------:R-:W-:Y:S01]  /*1ea0*/  LOP3.LUT P1, RZ, R8, 0xff, RZ, 0xc0, !PT ;  /* 0x000000ff08ff7812 */ /* 0x000fe2000782c0ff */
[----:B------:R-:W-:-:S10]  /*1eb0*/  IMAD.WIDE.U32 R38, R45, 0x4, R24 ;  /* 0x000000042d267825 */ /* 0x000fd400078e0018 */
[----:B------:R-:W1:Y:S01]  /*1ec0*/  @P4 LDC R49, c[0x0][0x388] ;  /* 0x0000e200ff314b82 */ /* 0x000e620000000800 */
[----:B------:R-:W-:Y:S01]  /*1ed0*/  @P4 VIADD R0, R35, -UR27 ;  /* 0x8000001b23004c36 */ /* 0x000fe20008000000 */
[----:B0-----:R-:W-:-:S05]  /*1ee0*/  FSEL R43, R43, +QNAN , P1 ;  /* 0x7fffffff2b2b7808 */ /* 0x001fca0000800000 */
[----:B------:R0:W-:Y:S01]  /*1ef0*/  STG.E desc[UR18][R38.64], R43 ;  /* 0x0000002b26007986 */ /* 0x0001e2000c101912 */
[----:B-1----:R-:W-:-:S04]  /*1f00*/  @P4 IMAD R49, R0, R49, RZ ;  /* 0x0000003100314224 */ /* 0x002fc800078e02ff */
[----:B------:R-:W-:-:S05]  /*1f10*/  @P4 IMAD.WIDE R48, R49, 0x4, R24 ;  /* 0x0000000431304825 */ /* 0x000fca00078e0218 */
[----:B------:R-:W2:Y:S01]  /*1f20*/  @P4 LDG.E R36, desc[UR18][R48.64] ;  /* 0x0000001230244981 */ /* 0x000ea2000c1e1900 */
[----:B------:R-:W-:Y:S01]  /*1f30*/  DADD R40, R16, R18 ;  /* 0x0000000010287229 */ /* 0x000fe20000000012 */
[----:B------:R-:W-:Y:S01]  /*1f40*/  FSETP.NE.AND P2, PT, |R43|, +INF , PT ;  /* 0x7f8000002b00780b */ /* 0x000fe20003f45200 */
[----:B------:R-:W-:Y:S01]  /*1f50*/  VIADD R9, R34, 0x1 ;  /* 0x0000000122097836 */ /* 0x000fe20000000000 */
[----:B------:R-:W-:Y:S01]  /*1f60*/  PLOP3.LUT P1, PT, PT, PT, PT, 0x80, 0x8 ;  /* 0x000000000008781c */ /* 0x000fe20003f2f070 */
[----:B------:R-:W-:Y:S01]  /*1f70*/  VIADD R5, R5, 0x2 ;  /* 0x0000000205057836 */ /* 0x000fe20000000000 */
[----:B------:R-:W-:Y:S02]  /*1f80*/  IADD3 R11, PT, PT, R11, 0x2, RZ ;  /* 0x000000020b0b7810 */ /* 0x000fe40007ffe0ff */
[----:B------:R-:W-:-:S03]  /*1f90*/  LOP3.LUT R2, R7, 0xfffffffe, RZ, 0xc0, !PT ;  /* 0xfffffffe07027812 */ /* 0x000fc600078ec0ff */
[----:B------:R-:W-:Y:S02]  /*1fa0*/  FSEL R18, R40, R18, P2 ;  /* 0x0000001228127208 */ /* 0x000fe40001000000 */
[----:B------:R-:W-:Y:S02]  /*1fb0*/  FSEL R19, R41, R19, P2 ;  /* 0x0000001329137208 */ /* 0x000fe40001000000 */
[----:B------:R-:W-:Y:S01]  /*1fc0*/  @!P2 IMAD.MOV R9, RZ, RZ, R34 ;  /* 0x000000ffff09a224 */ /* 0x000fe200078e0222 */
[----:B--2---:R-:W1:Y:S03]  /*1fd0*/  @P4 F2F.F64.F32 R36, R36 ;  /* 0x0000002400244310 */ /* 0x004e660000201800 */
[----:B-1----:R-:W-:Y:S02]  /*1fe0*/  @P4 DADD R40, R18, -R36 ;  /* 0x0000000012284229 */ /* 0x002fe40000000824 */
[----:B------:R-:W-:-:S06]  /*1ff0*/  @P4 DSETP.NE.AND P3, PT, |R36|, +INF , PT ;  /* 0x7ff000002400442a */ /* 0x000fcc0003f65200 */
[----:B------:R-:W-:Y:S02]  /*2000*/  @P4 PLOP3.LUT P1, PT, P3, PT, PT, 0x80, 0x8 ;  /* 0x000000000008481c */ /* 0x000fe40001f2f070 */
[----:B------:R-:W-:Y:S02]  /*2010*/  @P4 FSEL R0, R40, R18, P3 ;  /* 0x0000001228004208 */ /* 0x000fe40001800000 */
[----:B------:R-:W-:-:S03]  /*2020*/  @P4 FSEL R41, R41, R19, P3 ;  /* 0x0000001329294208 */ /* 0x000fc60001800000 */
[----:B------:R-:W-:Y:S02]  /*2030*/  @P4 IMAD.MOV.U32 R18, RZ, RZ, R0 ;  /* 0x000000ffff124224 */ /* 0x000fe400078e0000 */
[----:B------:R-:W-:Y:S02]  /*2040*/  @P4 IMAD.MOV.U32 R19, RZ, RZ, R41 ;  /* 0x000000ffff134224 */ /* 0x000fe400078e0029 */
[----:B------:R-:W-:Y:S02]  /*2050*/  @P4 VIADD R0, R9, 0xffffffff ;  /* 0xffffffff09004836 */ /* 0x000fe40000000000 */
[----:B------:R-:W-:Y:S02]  /*2060*/  @!P1 IMAD.MOV R0, RZ, RZ, R9 ;  /* 0x000000ffff009224 */ /* 0x000fe400078e0209 */
[----:B------:R-:W-:Y:S02]  /*2070*/  DMUL R36, R28, R18 ;  /* 0x000000121c247228 */ /* 0x000fe40000000000 */
[----:B------:R-:W-:-:S05]  /*2080*/  @P4 IMAD.MOV.U32 R9, RZ, RZ, R0 ;  /* 0x000000ffff094224 */ /* 0x000fca00078e0000 */
[----:B------:R-:W-:-:S03]  /*2090*/  ISETP.GE.AND P1, PT, R9, UR27, PT ;  /* 0x0000001b09007c0c */ /* 0x000fc6000bf26270 */
[----:B------:R-:W1:Y:S02]  /*20a0*/  F2F.F32.F64 R36, R36 ;  /* 0x0000002400247310 */ /* 0x000e640000301000 */
[----:B-1----:R-:W-:Y:S01]  /*20b0*/  FSEL R0, R36, +QNAN , P1 ;  /* 0x7fffffff24007808 */ /* 0x002fe20000800000 */
[----:B------:R-:W-:-:S03]  /*20c0*/  IMAD.WIDE.U32 R36, R45, 0x4, R20 ;  /* 0x000000042d247825 */ /* 0x000fc600078e0014 */
[----:B------:R-:W-:Y:S01]  /*20d0*/  FSETP.NE.AND P1, PT, |R0|, +INF , PT ;  /* 0x7f8000000000780b */ /* 0x000fe20003f25200 */
[----:B0-----:R-:W-:-:S05]  /*20e0*/  FADD R43, -R43, R0 ;  /* 0x000000002b2b7221 */ /* 0x001fca0000000100 */
[----:B------:R-:W-:Y:S02]  /*20f0*/  FSEL R43, R43, +QNAN , P1 ;  /* 0x7fffffff2b2b7808 */ /* 0x000fe40000800000 */
[----:B------:R-:W-:Y:S01]  /*2100*/  ISETP.GE.AND P1, PT, R35, R6, PT ;  /* 0x000000062300720c */ /* 0x000fe20003f26270 */
[----:B------:R-:W-:Y:S01]  /*2110*/  IMAD.WIDE.U32 R34, R45, 0x4, R22 ;  /* 0x000000042d227825 */ /* 0x000fe200078e0016 */
[----:B------:R-:W-:-:S04]  /*2120*/  FSEL R43, R43, +QNAN , P2 ;  /* 0x7fffffff2b2b7808 */ /* 0x000fc80001000000 */
[----:B------:R-:W-:Y:S01]  /*2130*/  FSEL R43, R43, +QNAN , P1 ;  /* 0x7fffffff2b2b7808 */ /* 0x000fe20000800000 */
[----:B------:R0:W-:Y:S01]  /*2140*/  STG.E desc[UR18][R34.64], R0 ;  /* 0x0000000022007986 */ /* 0x0001e2000c101912 */
[----:B------:R-:W-:-:S03]  /*2150*/  ISETP.NE.AND P1, PT, R11, R2, PT ;  /* 0x000000020b00720c */ /* 0x000fc60003f25270 */
[----:B------:R0:W-:Y:S10]  /*2160*/  STG.E desc[UR18][R36.64], R43 ;  /* 0x0000002b24007986 */ /* 0x0001f4000c101912 */
[----:B------:R-:W-:Y:S05]  /*2170*/  @P1 BRA `(.L_x_37) ;  /* 0xfffffff000081947 */ /* 0x000fea000383ffff */
.L_x_17:
[----:B------:R-:W-:Y:S05]  /*2180*/  BSYNC.RECONVERGENT B1 ;  /* 0x0000000000017941 */ /* 0x000fea0003800200 */
.L_x_16:
[----:B------:R-:W-:-:S04]  /*2190*/  LOP3.LUT R7, R7, 0x1, RZ, 0xc0, !PT ;  /* 0x0000000107077812 */ /* 0x000fc800078ec0ff */
[----:B------:R-:W-:-:S13]  /*21a0*/  ISETP.NE.U32.AND P1, PT, R7, 0x1, PT ;  /* 0x000000010700780c */ /* 0x000fda0003f25070 */
[----:B------:R-:W-:Y:S05]  /*21b0*/  @P1 BRA `(.L_x_15) ;  /* 0x0000000800001947 */ /* 0x000fea0003800000 */
[----:B------:R-:W1:Y:S01]  /*21c0*/  LDCU UR7, c[0x0][0x388] ;  /* 0x00007100ff0777ac */ /* 0x000e620008000800 */
[----:B0-----:R-:W0:Y:S01]  /*21d0*/  LDC.64 R36, c[0x0][0x380] ;  /* 0x0000e000ff247b82 */ /* 0x001e220000000a00 */
[----:B-1----:R-:W-:-:S04]  /*21e0*/  IMAD R7, R5, UR7, RZ ;  /* 0x0000000705077c24 */ /* 0x002fc8000f8e02ff */
[----:B------:R-:W-:-:S04]  /*21f0*/  IMAD.IADD R11, R7, 0x1, R3 ;  /* 0x00000001070b7824 */ /* 0x000fc800078e0203 */
[----:B0-----:R-:W-:-:S05]  /*2200*/  IMAD.WIDE R36, R11, 0x4, R36 ;  /* 0x000000040b247825 */ /* 0x001fca00078e0224 */
[----:B------:R-:W2:Y:S01]  /*2210*/  LDG.E.CONSTANT R34, desc[UR18][R36.64] ;  /* 0x0000001224227981 */ /* 0x000ea2000c1e9900 */
[----:B------:R-:W-:Y:S01]  /*2220*/  BSSY.RECONVERGENT B1, `(.L_x_38) ;  /* 0x000000d000017945 */ /* 0x000fe20003800200 */
[----:B------:R-:W-:Y:S01]  /*2230*/  PRMT R0, R10, 0x7610, R0 ;  /* 0x000076100a007816 */ /* 0x000fe20000000000 */
[----:B--2---:R-:W0:Y:S02]  /*2240*/  F2F.F64.F32 R34, R34 ;  /* 0x0000002200227310 */ /* 0x004e240000201800 */
[----:B------:R-:W-:Y:S05]  /*2250*/  @P0 BRA `(.L_x_39) ;  /* 0x0000000000180947 */ /* 0x000fea0003800000 */
[----:B0-----:R-:W-:Y:S01]  /*2260*/  DSETP.NE.AND P1, PT, |R34|, +INF , PT ;  /* 0x7ff000002200742a */ /* 0x001fe20003f25200 */
[----:B------:R-:W-:-:S13]  /*2270*/  PLOP3.LUT P0, PT, PT, PT, PT, 0x80, 0x8 ;  /* 0x000000000008781c */ /* 0x000fda0003f0f070 */
[----:B------:R-:W-:Y:S05]  /*2280*/  @!P1 BRA `(.L_x_40) ;  /* 0x0000000000189947 */ /* 0x000fea0003800000 */
[----:B------:R-:W-:-:S08]  /*2290*/  DMUL R12, R12, UR24 ;  /* 0x000000180c0c7c28 */ /* 0x000fd00008000000 */
[----:B------:R-:W-:Y:S01]  /*22a0*/  DFMA R12, R34, UR22, R12 ;  /* 0x00000016220c7c2b */ /* 0x000fe2000800000c */
[----:B------:R-:W-:Y:S10]  /*22b0*/  BRA `(.L_x_40) ;  /* 0x00000000000c7947 */ /* 0x000ff40003800000 */
.L_x_39:
[----:B0-----:R-:W-:-:S06]  /*22c0*/  DSETP.NE.AND P0, PT, |R34|, +INF , PT ;  /* 0x7ff000002200742a */ /* 0x001fcc0003f05200 */
[----:B------:R-:W-:Y:S02]  /*22d0*/  FSEL R13, R35, R13, P0 ;  /* 0x0000000d230d7208 */ /* 0x000fe40000000000 */
[----:B------:R-:W-:-:S07]  /*22e0*/  FSEL R12, R34, R12, P0 ;  /* 0x0000000c220c7208 */ /* 0x000fce0000000000 */
.L_x_40:
[----:B------:R-:W-:Y:S05]  /*22f0*/  BSYNC.RECONVERGENT B1 ;  /* 0x0000000000017941 */ /* 0x000fea0003800200 */
.L_x_38:
[----:B------:R-:W-:Y:S01]  /*2300*/  DSETP.EQU.OR P1, PT, |R34|, +INF , !P0 ;  /* 0x7ff000002200742a */ /* 0x000fe2000472a600 */
[----:B------:R-:W-:-:S13]  /*2310*/  BSSY.RECONVERGENT B1, `(.L_x_41) ;  /* 0x000000e000017945 */ /* 0x000fda0003800200 */
[----:B------:R-:W-:Y:S05]  /*2320*/  @P1 BRA `(.L_x_42) ;  /* 0x0000000000301947 */ /* 0x000fea0003800000 */
[----:B------:R-:W-:Y:S01]  /*2330*/  LOP3.LUT P1, RZ, R0, 0xff, RZ, 0xc0, !PT ;  /* 0x000000ff00ff7812 */ /* 0x000fe2000782c0ff */
[----:B------:R-:W-:-:S12]  /*2340*/  DADD R10, R34, -R12 ;  /* 0x00000000220a7229 */ /* 0x000fd8000000080c */
[----:B------:R-:W-:Y:S05]  /*2350*/  @!P1 BRA `(.L_x_43) ;  /* 0x0000000000189947 */ /* 0x000fea0003800000 */
[----:B------:R-:W-:Y:S01]  /*2360*/  DSETP.NE.AND P1, PT, |R10|, +INF , PT ;  /* 0x7ff000000a00742a */ /* 0x000fe20003f25200 */
[----:B------:R-:W-:-:S13]  /*2370*/  IMAD.MOV.U32 R0, RZ, RZ, 0x1 ;  /* 0x00000001ff007424 */ /* 0x000fda00078e00ff */
[----:B------:R-:W-:Y:S05]  /*2380*/  @!P1 BRA `(.L_x_42) ;  /* 0x0000000000189947 */ /* 0x000fea0003800000 */
[----:B------:R-:W-:-:S08]  /*2390*/  DMUL R14, R14, UR24 ;  /* 0x000000180e0e7c28 */ /* 0x000fd00008000000 */
[----:B------:R-:W-:Y:S01]  /*23a0*/  DFMA R14, |R10|, UR22, R14 ;  /* 0x000000160a0e7c2b */ /* 0x000fe2000800020e */
[----:B------:R-:W-:Y:S10]  /*23b0*/  BRA `(.L_x_42) ;  /* 0x00000000000c7947 */ /* 0x000ff40003800000 */
.L_x_43:
[----:B------:R-:W-:Y:S02]  /*23c0*/  DSETP.NE.AND P1, PT, |R10|, +INF , PT ;  /* 0x7ff000000a00742a */ /* 0x000fe40003f25200 */
[----:B------:R-:W-:-:S04]  /*23d0*/  DADD R14, -RZ, |R10| ;  /* 0x00000000ff0e7229 */ /* 0x000fc8000000050a */
[----:B------:R-:W-:-:S08]  /*23e0*/  SEL R0, RZ, 0x1, !P1 ;  /* 0x00000001ff007807 */ /* 0x000fd00004800000 */
.L_x_42:
[----:B------:R-:W-:Y:S05]  /*23f0*/  BSYNC.RECONVERGENT B1 ;  /* 0x0000000000017941 */ /* 0x000fea0003800200 */
.L_x_41:
[----:B------:R-:W-:Y:S01]  /*2400*/  LOP3.LUT P1, RZ, R0, 0xff, RZ, 0xc0, !PT ;  /* 0x000000ff00ff7812 */ /* 0x000fe2000782c0ff */
[----:B------:R-:W-:Y:S03]  /*2410*/  BSSY.RECONVERGENT B1, `(.L_x_44) ;  /* 0x000002e000017945 */ /* 0x000fe60003800200 */
[----:B------:R-:W-:-:S13]  /*2420*/  PLOP3.LUT P0, PT, P0, P1, PT, 0x2f, 0xf2 ;  /* 0x0000000000f2781c */ /* 0x000fda0000702577 */
        /* <DEDUP_REMOVED lines=13> */
[----:B------:R-:W-:Y:S01]  /*2500*/  DADD R36, R34, -R12 ;  /* 0x0000000022247229 */ /* 0x000fe2000000080c */
        /* <DEDUP_REMOVED lines=15> */
[----:B------:R-:W-:Y:S02]  /*2600*/  IMAD.MOV.U32 R10, RZ, RZ, R38 ;  /* 0x000000ffff0a7224 */ /* 0x000fe400078e0026 */
[----:B------:R-:W-:-:S07]  /*2610*/  IMAD.MOV.U32 R11, RZ, RZ, R39 ;  /* 0x000000ffff0b7224 */ /* 0x000fce00078e0027 */
.L_x_47:
[----:B------:R-:W-:Y:S05]  /*2620*/  BSYNC.RECONVERGENT B3 ;  /* 0x0000000000037941 */ /* 0x000fea0003800200 */
.L_x_46:
[----:B------:R-:W-:-:S13]  /*2630*/  LOP3.LUT P0, RZ, R8, 0xff, RZ, 0xc0, !PT ;  /* 0x000000ff08ff7812 */ /* 0x000fda000780c0ff */
[----:B------:R-:W-:Y:S05]  /*2640*/  @!P0 BRA `(.L_x_48) ;  /* 0x0000000000188947 */ /* 0x000fea0003800000 */
[----:B------:R-:W-:Y:S01]  /*2650*/  DSETP.NE.AND P0, PT, |R10|, +INF , PT ;  /* 0x7ff000000a00742a */ /* 0x000fe20003f05200 */
[----:B------:R-:W-:-:S13]  /*2660*/  IMAD.MOV.U32 R8, RZ, RZ, 0x1 ;  /* 0x00000001ff087424 */ /* 0x000fda00078e00ff */
[----:B------:R-:W-:Y:S05]  /*2670*/  @!P0 BRA `(.L_x_45) ;  /* 0x00000000001c8947 */ /* 0x000fea0003800000 */
[----:B------:R-:W-:-:S08]  /*2680*/  DMUL R16, R26, R16 ;  /* 0x000000101a107228 */ /* 0x000fd00000000000 */
[----:B------:R-:W-:Y:S01]  /*2690*/  DFMA R16, R32, R10, R16 ;  /* 0x0000000a2010722b */ /* 0x000fe20000000010 */
[----:B------:R-:W-:Y:S10]  /*26a0*/  BRA `(.L_x_45) ;  /* 0x0000000000107947 */ /* 0x000ff40003800000 */
.L_x_48:
[----:B------:R-:W-:-:S06]  /*26b0*/  DSETP.NE.AND P0, PT, |R10|, +INF , PT ;  /* 0x7ff000000a00742a */ /* 0x000fcc0003f05200 */
[----:B------:R-:W-:Y:S02]  /*26c0*/  SEL R8, RZ, 0x1, !P0 ;  /* 0x00000001ff087807 */ /* 0x000fe40004000000 */
[----:B------:R-:W-:Y:S02]  /*26d0*/  FSEL R16, R10, R16, P0 ;  /* 0x000000100a107208 */ /* 0x000fe40000000000 */
[----:B------:R-:W-:-:S07]  /*26e0*/  FSEL R17, R11, R17, P0 ;  /* 0x000000110b117208 */ /* 0x000fce0000000000 */
.L_x_45:
[----:B------:R-:W-:Y:S05]  /*26f0*/  BSYNC.RECONVERGENT B1 ;  /* 0x0000000000017941 */ /* 0x000fea0003800200 */
.L_x_44:
[----:B------:R-:W0:Y:S01]  /*2700*/  LDCU UR7, c[0x0][0x398] ;  /* 0x00007300ff0777ac */ /* 0x000e220008000800 */
[----:B------:R-:W1:Y:S01]  /*2710*/  F2F.F32.F64 R0, R16 ;  /* 0x0000001000007310 */ /* 0x000e620000301000 */
[----:B------:R-:W-:Y:S01]  /*2720*/  LOP3.LUT P0, RZ, R8, 0xff, RZ, 0xc0, !PT ;  /* 0x000000ff08ff7812 */ /* 0x000fe2000780c0ff */
[----:B------:R-:W-:-:S03]  /*2730*/  IMAD.WIDE.U32 R10, R7, 0x4, R24 ;  /* 0x00000004070a7825 */ /* 0x000fc600078e0018 */
[----:B-1----:R-:W-:Y:S02]  /*2740*/  FSEL R8, R0, +QNAN , P0 ;  /* 0x7fffffff00087808 */ /* 0x002fe40000000000 */
[----:B0-----:R-:W-:-:S03]  /*2750*/  ISETP.GE.AND P3, PT, R5, UR7, PT ;  /* 0x0000000705007c0c */ /* 0x001fc6000bf66270 */
[----:B------:R0:W-:Y:S10]  /*2760*/  STG.E desc[UR18][R10.64], R8 ;  /* 0x000000080a007986 */ /* 0x0001f4000c101912 */
[----:B------:R-:W1:Y:S01]  /*2770*/  @P3 LDC R15, c[0x0][0x388] ;  /* 0x0000e200ff0f3b82 */ /* 0x000e620000000800 */
[----:B------:R-:W-:-:S04]  /*2780*/  @P3 VIADD R2, R5, -UR7 ;  /* 0x8000000705023c36 */ /* 0x000fc80008000000 */
[----:B-1----:R-:W-:-:S04]  /*2790*/  @P3 IMAD R15, R2, R15, RZ ;  /* 0x0000000f020f3224 */ /* 0x002fc800078e02ff */
[----:B------:R-:W-:-:S06]  /*27a0*/  @P3 IMAD.WIDE R14, R15, 0x4, R24 ;  /* 0x000000040f0e3825 */ /* 0x000fcc00078e0218 */
[----:B------:R-:W2:Y:S01]  /*27b0*/  @P3 LDG.E R14, desc[UR18][R14.64] ;  /* 0x000000120e0e3981 */ /* 0x000ea2000c1e1900 */
[----:B------:R-:W-:Y:S01]  /*27c0*/  DADD R12, R16, R18 ;  /* 0x00000000100c7229 */ /* 0x000fe20000000012 */
[----:B------:R-:W-:Y:S01]  /*27d0*/  FSETP.NE.AND P1, PT, |R8|, +INF , PT ;  /* 0x7f8000000800780b */ /* 0x000fe20003f25200 */
[----:B0-----:R-:W-:Y:S01]  /*27e0*/  IMAD.WIDE.U32 R10, R7, 0x4, R20 ;  /* 0x00000004070a7825 */ /* 0x001fe200078e0014 */
[----:B------:R-:W-:Y:S02]  /*27f0*/  PLOP3.LUT P0, PT, PT, PT, PT, 0x80, 0x8 ;  /* 0x000000000008781c */ /* 0x000fe40003f0f070 */
[----:B------:R-:W-:-:S05]  /*2800*/  IADD3 R0, PT, PT, R9, 0x1, RZ ;  /* 0x0000000109007810 */ /* 0x000fca0007ffe0ff */
[----:B------:R-:W-:Y:S02]  /*2810*/  FSEL R12, R12, R18, P1 ;  /* 0x000000120c0c7208 */ /* 0x000fe40000800000 */
[----:B------:R-:W-:Y:S02]  /*2820*/  FSEL R13, R13, R19, P1 ;  /* 0x000000130d0d7208 */ /* 0x000fe40000800000 */
[----:B------:R-:W-:Y:S01]  /*2830*/  @!P1 IMAD.MOV R0, RZ, RZ, R9 ;  /* 0x000000ffff009224 */ /* 0x000fe200078e0209 */
[----:B--2---:R-:W0:Y:S03]  /*2840*/  @P3 F2F.F64.F32 R34, R14 ;  /* 0x0000000e00223310 */ /* 0x004e260000201800 */
[----:B0-----:R-:W-:Y:S02]  /*2850*/  @P3 DADD R16, R12, -R34 ;  /* 0x000000000c103229 */ /* 0x001fe40000000822 */
        /* <DEDUP_REMOVED lines=11> */
[----:B------:R-:W0:Y:S02]  /*2910*/  F2F.F32.F64 R12, R12 ;  /* 0x0000000c000c7310 */ /* 0x000e240000301000 */
[----:B0-----:R-:W-:-:S04]  /*2920*/  FSEL R15, R12, +QNAN , P0 ;  /* 0x7fffffff0c0f7808 */ /* 0x001fc80000000000 */
[----:B------:R-:W-:Y:S01]  /*2930*/  FSETP.NE.AND P0, PT, |R15|, +INF , PT ;  /* 0x7f8000000f00780b */ /* 0x000fe20003f05200 */
[----:B------:R-:W-:Y:S01]  /*2940*/  FADD R0, -R8, R15 ;  /* 0x0000000f08007221 */ /* 0x000fe20000000100 */
[----:B------:R-:W-:-:S04]  /*2950*/  IMAD.WIDE.U32 R8, R7, 0x4, R22 ;  /* 0x0000000407087825 */ /* 0x000fc800078e0016 */
[----:B------:R-:W-:Y:S01]  /*2960*/  FSEL R0, R0, +QNAN , P0 ;  /* 0x7fffffff00007808 */ /* 0x000fe20000000000 */
[----:B------:R3:W-:Y:S01]  /*2970*/  STG.E desc[UR18][R8.64], R15 ;  /* 0x0000000f08007986 */ /* 0x0007e2000c101912 */
[----:B------:R-:W-:Y:S02]  /*2980*/  ISETP.GE.AND P0, PT, R5, R6, PT ;  /* 0x000000060500720c */ /* 0x000fe40003f06270 */
[----:B------:R-:W-:-:S04]  /*2990*/  FSEL R0, R0, +QNAN , P1 ;  /* 0x7fffffff00007808 */ /* 0x000fc80000800000 */
[----:B------:R-:W-:-:S05]  /*29a0*/  FSEL R5, R0, +QNAN , P0 ;  /* 0x7fffffff00057808 */ /* 0x000fca0000000000 */
[----:B------:R3:W-:Y:S02]  /*29b0*/  STG.E desc[UR18][R10.64], R5 ;  /* 0x000000050a007986 */ /* 0x0007e4000c101912 */
.L_x_15:
[----:B------:R-:W-:Y:S05]  /*29c0*/  BSYNC.RECONVERGENT B2 ;  /* 0x0000000000027941 */ /* 0x000fea0003800200 */
.L_x_14:
[----:B------:R-:W-:Y:S01]  /*29d0*/  ISETP.GE.AND P0, PT, R4, 0x1, PT ;  /* 0x000000010400780c */ /* 0x000fe20003f06270 */
[----:B------:R-:W-:-:S12]  /*29e0*/  BSSY.RECONVERGENT B1, `(.L_x_49) ;  /* 0x0000090000017945 */ /* 0x000fd80003800200 */
[----:B------:R-:W-:Y:S05]  /*29f0*/  @!P0 BRA `(.L_x_50) ;  /* 0x0000000800388947 */ /* 0x000fea0003800000 */
[C---:B------:R-:W-:Y:S01]  /*2a00*/  ISETP.GE.U32.AND P0, PT, R6.reuse, 0x8, PT ;  /* 0x000000080600780c */ /* 0x040fe20003f06070 */
[----:B------:R-:W-:Y:S01]  /*2a10*/  BSSY.RECONVERGENT B2, `(.L_x_51) ;  /* 0x0000044000027945 */ /* 0x000fe20003800200 */
[----:B------:R-:W-:Y:S01]  /*2a20*/  LOP3.LUT R4, R6, 0x7, RZ, 0xc0, !PT ;  /* 0x0000000706047812 */ /* 0x000fe200078ec0ff */
[----:B0-----:R-:W-:-:S03]  /*2a30*/  IMAD.MOV.U32 R0, RZ, RZ, RZ ;  /* 0x000000ffff007224 */ /* 0x001fc600078e00ff */
[----:B------:R-:W-:-:S07]  /*2a40*/  ISETP.NE.AND P1, PT, R4, RZ, PT ;  /* 0x000000ff0400720c */ /* 0x000fce0003f25270 */
[----:B------:R-:W-:Y:S06]  /*2a50*/  @!P0 BRA `(.L_x_52) ;  /* 0x0000000000fc8947 */ /* 0x000fec0003800000 */
[----:B------:R-:W-:Y:S01]  /*2a60*/  LOP3.LUT R0, R6, 0x7ffffff8, RZ, 0xc0, !PT ;  /* 0x7ffffff806007812 */ /* 0x000fe200078ec0ff */
[----:B---3--:R-:W-:-:S07]  /*2a70*/  IMAD.MOV.U32 R5, RZ, RZ, RZ ;  /* 0x000000ffff057224 */ /* 0x008fce00078e00ff */
.L_x_53:
[----:B--2---:R-:W2:Y:S01]  /*2a80*/  LDCU UR7, c[0x0][0x388] ;  /* 0x00007100ff0777ac */ /* 0x004ea20008000800 */
[----:B------:R-:W-:Y:S01]  /*2a90*/  MOV R2, 0x7fffffff ;  /* 0x7fffffff00027802 */ /* 0x000fe20000000f00 */
[C---:B--2---:R-:W-:Y:S02]  /*2aa0*/  IMAD R13, R5.reuse, UR7, RZ ;  /* 0x00000007050d7c24 */ /* 0x044fe4000f8e02ff */
[----:B------:R-:W-:Y:S02]  /*2ab0*/  VIADD R5, R5, 0x8 ;  /* 0x0000000805057836 */ /* 0x000fe40000000000 */
[C---:B------:R-:W-:Y:S02]  /*2ac0*/  VIADD R19, R13.reuse, UR7 ;  /* 0x000000070d137c36 */ /* 0x040fe40008000000 */
[----:B------:R-:W-:Y:S01]  /*2ad0*/  IMAD.WIDE.U32 R8, R13, 0x4, R24 ;  /* 0x000000040d087825 */ /* 0x000fe200078e0018 */
[----:B------:R-:W-:-:S03]  /*2ae0*/  ISETP.NE.AND P0, PT, R5, R0, PT ;  /* 0x000000000500720c */ /* 0x000fc60003f05270 */
[----:B------:R-:W-:Y:S01]  /*2af0*/  VIADD R7, R19, UR7 ;  /* 0x0000000713077c36 */ /* 0x000fe20008000000 */
[----:B------:R0:W-:Y:S01]  /*2b00*/  STG.E desc[UR18][R8.64], R2 ;  /* 0x0000000208007986 */ /* 0x0001e2000c101912 */
[----:B------:R-:W-:-:S04]  /*2b10*/  IMAD.WIDE.U32 R10, R13, 0x4, R22 ;  /* 0x000000040d0a7825 */ /* 0x000fc800078e0016 */
[----:B------:R-:W-:Y:S01]  /*2b20*/  IMAD.WIDE.U32 R12, R13, 0x4, R20 ;  /* 0x000000040d0c7825 */ /* 0x000fe200078e0014 */
[----:B------:R2:W-:Y:S03]  /*2b30*/  STG.E desc[UR18][R10.64], R2 ;  /* 0x000000020a007986 */ /* 0x0005e6000c101912 */
[----:B-1----:R-:W-:Y:S01]  /*2b40*/  VIADD R39, R7, UR7 ;  /* 0x0000000707277c36 */ /* 0x002fe20008000000 */
[----:B------:R1:W-:Y:S01]  /*2b50*/  STG.E desc[UR18][R12.64], R2 ;  /* 0x000000020c007986 */ /* 0x0003e2000c101912 */
[----:B------:R-:W-:-:S04]  /*2b60*/  IMAD.WIDE.U32 R14, R19, 0x4, R24 ;  /* 0x00000004130e7825 */ /* 0x000fc800078e0018 */
[C---:B------:R-:W-:Y:S01]  /*2b70*/  IMAD.WIDE.U32 R16, R19.reuse, 0x4, R22 ;  /* 0x0000000413107825 */ /* 0x040fe200078e0016 */
[----:B------:R3:W-:Y:S03]  /*2b80*/  STG.E desc[UR18][R14.64], R2 ;  /* 0x000000020e007986 */ /* 0x0007e6000c101912 */
[----:B------:R-:W-:Y:S01]  /*2b90*/  IMAD.WIDE.U32 R18, R19, 0x4, R20 ;  /* 0x0000000413127825 */ /* 0x000fe200078e0014 */
[----:B------:R4:W-:Y:S03]  /*2ba0*/  STG.E desc[UR18][R16.64], R2 ;  /* 0x0000000210007986 */ /* 0x0009e6000c101912 */
[C---:B------:R-:W-:Y:S01]  /*2bb0*/  IMAD.WIDE.U32 R34, R7.reuse, 0x4, R24 ;  /* 0x0000000407227825 */ /* 0x040fe200078e0018 */
[----:B------:R5:W-:Y:S03]  /*2bc0*/  STG.E desc[UR18][R18.64], R2 ;  /* 0x0000000212007986 */ /* 0x000be6000c101912 */
[C---:B0-----:R-:W-:Y:S01]  /*2bd0*/  IMAD.WIDE.U32 R8, R7.reuse, 0x4, R22 ;  /* 0x0000000407087825 */ /* 0x041fe200078e0016 */
[----:B------:R-:W-:Y:S03]  /*2be0*/  STG.E desc[UR18][R34.64], R2 ;  /* 0x0000000222007986 */ /* 0x000fe6000c101912 */
[----:B--2---:R-:W-:Y:S01]  /*2bf0*/  IMAD.WIDE.U32 R10, R7, 0x4, R20 ;  /* 0x00000004070a7825 */ /* 0x004fe200078e0014 */
[----:B------:R0:W-:Y:S03]  /*2c00*/  STG.E desc[UR18][R8.64], R2 ;  /* 0x0000000208007986 */ /* 0x0001e6000c101912 */
[C---:B------:R-:W-:Y:S01]  /*2c10*/  VIADD R7, R39.reuse, UR7 ;  /* 0x0000000727077c36 */ /* 0x040fe20008000000 */
[----:B------:R2:W-:Y:S01]  /*2c20*/  STG.E desc[UR18][R10.64], R2 ;  /* 0x000000020a007986 */ /* 0x0005e2000c101912 */
[----:B------:R-:W-:-:S04]  /*2c30*/  IMAD.WIDE.U32 R36, R39, 0x4, R24 ;  /* 0x0000000427247825 */ /* 0x000fc800078e0018 */
[C---:B-1----:R-:W-:Y:S01]  /*2c40*/  IMAD.WIDE.U32 R12, R39.reuse, 0x4, R22 ;  /* 0x00000004270c7825 */ /* 0x042fe200078e0016 */
[----:B------:R-:W-:Y:S03]  /*2c50*/  STG.E desc[UR18][R36.64], R2 ;  /* 0x0000000224007986 */ /* 0x000fe6000c101912 */
[----:B---3--:R-:W-:Y:S01]  /*2c60*/  IMAD.WIDE.U32 R14, R39, 0x4, R20 ;  /* 0x00000004270e7825 */ /* 0x008fe200078e0014 */
[----:B------:R1:W-:Y:S03]  /*2c70*/  STG.E desc[UR18][R12.64], R2 ;  /* 0x000000020c007986 */ /* 0x0003e6000c101912 */
[C---:B------:R-:W-:Y:S01]  /*2c80*/  VIADD R39, R7.reuse, UR7 ;  /* 0x0000000707277c36 */ /* 0x040fe20008000000 */
[----:B------:R3:W-:Y:S01]  /*2c90*/  STG.E desc[UR18][R14.64], R2 ;  /* 0x000000020e007986 */ /* 0x0007e2000c101912 */
[----:B----4-:R-:W-:-:S04]  /*2ca0*/  IMAD.WIDE.U32 R16, R7, 0x4, R24 ;  /* 0x0000000407107825 */ /* 0x010fc800078e0018 */
[C---:B-----5:R-:W-:Y:S01]  /*2cb0*/  IMAD.WIDE.U32 R18, R7.reuse, 0x4, R22 ;  /* 0x0000000407127825 */ /* 0x060fe200078e0016 */
[----:B------:R4:W-:Y:S03]  /*2cc0*/  STG.E desc[UR18][R16.64], R2 ;  /* 0x0000000210007986 */ /* 0x0009e6000c101912 */
[----:B0-----:R-:W-:Y:S01]  /*2cd0*/  IMAD.WIDE.U32 R8, R7, 0x4, R20 ;  /* 0x0000000407087825 */ /* 0x001fe200078e0014 */
[----:B------:R0:W-:Y:S03]  /*2ce0*/  STG.E desc[UR18][R18.64], R2 ;  /* 0x0000000212007986 */ /* 0x0001e6000c101912 */
[C---:B------:R-:W-:Y:S01]  /*2cf0*/  VIADD R7, R39.reuse, UR7 ;  /* 0x0000000727077c36 */ /* 0x040fe20008000000 */
[----:B------:R5:W-:Y:S01]  /*2d00*/  STG.E desc[UR18][R8.64], R2 ;  /* 0x0000000208007986 */ /* 0x000be2000c101912 */
[----:B------:R-:W-:-:S04]  /*2d10*/  IMAD.WIDE.U32 R34, R39, 0x4, R24 ;  /* 0x0000000427227825 */ /* 0x000fc800078e0018 */
[C---:B--2---:R-:W-:Y:S01]  /*2d20*/  IMAD.WIDE.U32 R10, R39.reuse, 0x4, R22 ;  /* 0x00000004270a7825 */ /* 0x044fe200078e0016 */
[----:B------:R2:W-:Y:S03]  /*2d30*/  STG.E desc[UR18][R34.64], R2 ;  /* 0x0000000222007986 */ /* 0x0005e6000c101912 */
[----:B-1----:R-:W-:Y:S01]  /*2d40*/  IMAD.WIDE.U32 R12, R39, 0x4, R20 ;  /* 0x00000004270c7825 */ /* 0x002fe200078e0014 */
[----:B------:R2:W-:Y:S03]  /*2d50*/  STG.E desc[UR18][R10.64], R2 ;  /* 0x000000020a007986 */ /* 0x0005e6000c101912 */
[C---:B------:R-:W-:Y:S01]  /*2d60*/  VIADD R39, R7.reuse, UR7 ;  /* 0x0000000707277c36 */ /* 0x040fe20008000000 */
[----:B------:R2:W-:Y:S01]  /*2d70*/  STG.E desc[UR18][R12.64], R2 ;  /* 0x000000020c007986 */ /* 0x0005e2000c101912 */
[----:B------:R-:W-:-:S04]  /*2d80*/  IMAD.WIDE.U32 R36, R7, 0x4, R24 ;  /* 0x0000000407247825 */ /* 0x000fc800078e0018 */
[C---:B---3--:R-:W-:Y:S01]  /*2d90*/  IMAD.WIDE.U32 R14, R7.reuse, 0x4, R22 ;  /* 0x00000004070e7825 */ /* 0x048fe200078e0016 */
[----:B------:R2:W-:Y:S03]  /*2da0*/  STG.E desc[UR18][R36.64], R2 ;  /* 0x0000000224007986 */ /* 0x0005e6000c101912 */
[----:B----4-:R-:W-:Y:S01]  /*2db0*/  IMAD.WIDE.U32 R16, R7, 0x4, R20 ;  /* 0x0000000407107825 */ /* 0x010fe200078e0014 */
[----:B------:R2:W-:Y:S03]  /*2dc0*/  STG.E desc[UR18][R14.64], R2 ;  /* 0x000000020e007986 */ /* 0x0005e6000c101912 */
[C---:B0-----:R-:W-:Y:S01]  /*2dd0*/  IMAD.WIDE.U32 R18, R39.reuse, 0x4, R24 ;  /* 0x0000000427127825 */ /* 0x041fe200078e0018 */
[----:B------:R2:W-:Y:S03]  /*2de0*/  STG.E desc[UR18][R16.64], R2 ;  /* 0x0000000210007986 */ /* 0x0005e6000c101912 */
[C---:B-----5:R-:W-:Y:S01]  /*2df0*/  IMAD.WIDE.U32 R8, R39.reuse, 0x4, R22 ;  /* 0x0000000427087825 */ /* 0x060fe200078e0016 */
[----:B------:R2:W-:Y:S03]  /*2e00*/  STG.E desc[UR18][R18.64], R2 ;  /* 0x0000000212007986 */ /* 0x0005e6000c101912 */
[----:B------:R-:W-:Y:S01]  /*2e10*/  IMAD.WIDE.U32 R38, R39, 0x4, R20 ;  /* 0x0000000427267825 */ /* 0x000fe200078e0014 */
[----:B------:R2:W-:Y:S04]  /*2e20*/  STG.E desc[UR18][R8.64], R2 ;  /* 0x0000000208007986 */ /* 0x0005e8000c101912 */
[----:B------:R2:W-:Y:S01]  /*2e30*/  STG.E desc[UR18][R38.64], R2 ;  /* 0x0000000226007986 */ /* 0x0005e2000c101912 */
[----:B------:R-:W-:Y:S05]  /*2e40*/  @P0 BRA `(.L_x_53) ;  /* 0xfffffffc000c0947 */ /* 0x000fea000383ffff */
.L_x_52:
[----:B------:R-:W-:Y:S05]  /*2e50*/  BSYNC.RECONVERGENT B2 ;  /* 0x0000000000027941 */ /* 0x000fea0003800200 */
.L_x_51:
[----:B------:R-:W-:Y:S05]  /*2e60*/  @!P1 BRA `(.L_x_50) ;  /* 0x00000004001c9947 */ /* 0x000fea0003800000 */
[----:B------:R-:W-:Y:S01]  /*2e70*/  ISETP.GE.U32.AND P0, PT, R4, 0x4, PT ;  /* 0x000000040400780c */ /* 0x000fe20003f06070 */
[----:B------:R-:W-:Y:S01]  /*2e80*/  BSSY.RECONVERGENT B2, `(.L_x_54) ;  /* 0x0000023000027945 */ /* 0x000fe20003800200 */
[----:B--2---:R-:W-:-:S04]  /*2e90*/  LOP3.LUT R2, R6, 0x3, RZ, 0xc0, !PT ;  /* 0x0000000306027812 */ /* 0x004fc800078ec0ff */
[----:B------:R-:W-:-:S07]  /*2ea0*/  ISETP.NE.AND P1, PT, R2, RZ, PT ;  /* 0x000000ff0200720c */ /* 0x000fce0003f25270 */
[----:B------:R-:W-:Y:S06]  /*2eb0*/  @!P0 BRA `(.L_x_55) ;  /* 0x00000000007c8947 */ /* 0x000fec0003800000 */
[----:B------:R-:W3:Y:S01]  /*2ec0*/  LDCU UR7, c[0x0][0x388] ;  /* 0x00007100ff0777ac */ /* 0x000ee20008000800 */
[----:B-1----:R-:W-:Y:S01]  /*2ed0*/  MOV R39, 0x7fffffff ;  /* 0x7fffffff00277802 */ /* 0x002fe20000000f00 */
[C---:B---3--:R-:W-:Y:S02]  /*2ee0*/  IMAD R11, R0.reuse, UR7, RZ ;  /* 0x00000007000b7c24 */ /* 0x048fe4000f8e02ff */
        /* <DEDUP_REMOVED lines=28> */
.L_x_55:
[----:B------:R-:W-:Y:S05]  /*30b0*/  BSYNC.RECONVERGENT B2 ;  /* 0x0000000000027941 */ /* 0x000fea0003800200 */
.L_x_54:
[----:B------:R-:W-:Y:S05]  /*30c0*/  @!P1 BRA `(.L_x_50) ;  /* 0x0000000000849947 */ /* 0x000fea0003800000 */
[----:B------:R-:W-:Y:S01]  /*30d0*/  ISETP.NE.AND P0, PT, R2, 0x1, PT ;  /* 0x000000010200780c */ /* 0x000fe20003f05270 */
[----:B------:R-:W-:Y:S01]  /*30e0*/  BSSY.RECONVERGENT B2, `(.L_x_56) ;  /* 0x0000015000027945 */ /* 0x000fe20003800200 */
[----:B------:R-:W-:-:S04]  /*30f0*/  LOP3.LUT R6, R6, 0x1, RZ, 0xc0, !PT ;  /* 0x0000000106067812 */ /* 0x000fc800078ec0ff */
[----:B------:R-:W-:-:S07]  /*3100*/  ISETP.NE.U32.AND P1, PT, R6, 0x1, PT ;  /* 0x000000010600780c */ /* 0x000fce0003f25070 */
[----:B------:R-:W-:Y:S06]  /*3110*/  @!P0 BRA `(.L_x_57) ;  /* 0x0000000000448947 */ /* 0x000fec0003800000 */
[----:B------:R-:W3:Y:S01]  /*3120*/  LDCU UR7, c[0x0][0x388] ;  /* 0x00007100ff0777ac */ /* 0x000ee20008000800 */
[----:B----4-:R-:W-:Y:S02]  /*3130*/  IMAD.MOV.U32 R17, RZ, RZ, 0x7fffffff ;  /* 0x7fffffffff117424 */ /* 0x010fe400078e00ff */
[C---:B---3--:R-:W-:Y:S02]  /*3140*/  IMAD R9, R0.reuse, UR7, RZ ;  /* 0x0000000700097c24 */ /* 0x048fe4000f8e02ff */
        /* <DEDUP_REMOVED lines=11> */
[----:B-1----:R-:W-:Y:S01]  /*3200*/  IMAD.WIDE.U32 R14, R15, 0x4, R20 ;  /* 0x000000040f0e7825 */ /* 0x002fe200078e0014 */
[----:B------:R0:W-:Y:S04]  /*3210*/  STG.E desc[UR18][R12.64], R17 ;  /* 0x000000110c007986 */ /* 0x0001e8000c101912 */
[----:B------:R0:W-:Y:S02]  /*3220*/  STG.E desc[UR18][R14.64], R17 ;  /* 0x000000110e007986 */ /* 0x0001e4000c101912 */
.L_x_57:
[----:B------:R-:W-:Y:S05]  /*3230*/  BSYNC.RECONVERGENT B2 ;  /* 0x0000000000027941 */ /* 0x000fea0003800200 */
.L_x_56:
[----:B------:R-:W-:Y:S05]  /*3240*/  @P1 BRA `(.L_x_50) ;  /* 0x0000000000241947 */ /* 0x000fea0003800000 */
[----:B------:R-:W3:Y:S01]  /*3250*/  LDCU UR7, c[0x0][0x388] ;  /* 0x00007100ff0777ac */ /* 0x000ee20008000800 */
[----:B0-----:R-:W-:Y:S02]  /*3260*/  IMAD.MOV.U32 R7, RZ, RZ, 0x7fffffff ;  /* 0x7fffffffff077424 */ /* 0x001fe400078e00ff */
[----:B---34-:R-:W-:-:S04]  /*3270*/  IMAD R5, R0, UR7, RZ ;  /* 0x0000000700057c24 */ /* 0x018fc8000f8e02ff */
[----:B------:R-:W-:-:S04]  /*3280*/  IMAD.WIDE.U32 R24, R5, 0x4, R24 ;  /* 0x0000000405187825 */ /* 0x000fc800078e0018 */
[C---:B------:R-:W-:Y:S01]  /*3290*/  IMAD.WIDE.U32 R22, R5.reuse, 0x4, R22 ;  /* 0x0000000405167825 */ /* 0x040fe200078e0016 */
[----:B------:R0:W-:Y:S03]  /*32a0*/  STG.E desc[UR18][R24.64], R7 ;  /* 0x0000000718007986 */ /* 0x0001e6000c101912 */
[----:B------:R-:W-:Y:S01]  /*32b0*/  IMAD.WIDE.U32 R20, R5, 0x4, R20 ;  /* 0x0000000405147825 */ /* 0x000fe200078e0014 */
[----:B------:R0:W-:Y:S04]  /*32c0*/  STG.E desc[UR18][R22.64], R7 ;  /* 0x0000000716007986 */ /* 0x0001e8000c101912 */
[----:B------:R0:W-:Y:S02]  /*32d0*/  STG.E desc[UR18][R20.64], R7 ;  /* 0x0000000714007986 */ /* 0x0001e4000c101912 */
.L_x_50:
[----:B------:R-:W-:Y:S05]  /*32e0*/  BSYNC.RECONVERGENT B1 ;  /* 0x0000000000017941 */ /* 0x000fea0003800200 */
.L_x_49:
[----:B------:R-:W5:Y:S01]  /*32f0*/  LDCU UR7, c[0x0][0x388] ;  /* 0x00007100ff0777ac */ /* 0x000f620008000800 */
[----:B------:R-:W-:-:S04]  /*3300*/  IADD3 R3, PT, PT, R3, UR6, RZ ;  /* 0x0000000603037c10 */ /* 0x000fc8000fffe0ff */
[----:B-----5:R-:W-:-:S13]  /*3310*/  ISETP.GE.AND P0, PT, R3, UR7, PT ;  /* 0x0000000703007c0c */ /* 0x020fda000bf06270 */
[----:B------:R-:W-:Y:S05]  /*3320*/  @!P0 BRA `(.L_x_58) ;  /* 0xffffffd000848947 */ /* 0x000fea000383ffff */
[----:B------:R-:W-:Y:S05]  /*3330*/  BSYNC.RECONVERGENT B0 ;  /* 0x0000000000007941 */ /* 0x000fea0003800200 */
.L_x_4:
[----:B------:R-:W-:Y:S05]  /*3340*/  EXIT ;  /* 0x000000000000794d */ /* 0x000fea0003800000 */
        .weak           $__internal_0_$__cuda_sm20_div_rn_f64_full
        .type           $__internal_0_$__cuda_sm20_div_rn_f64_full,@function
        .size           $__internal_0_$__cuda_sm20_div_rn_f64_full,($__internal_1_$__cuda_sm20_rcp_rn_f32_slowpath - $__internal_0_$__cuda_sm20_div_rn_f64_full)
$__internal_0_$__cuda_sm20_div_rn_f64_full:
[----:B------:R-:W-:Y:S01]  /*3350*/  FSETP.GEU.AND P4, PT, |R37|, 1.469367938527859385e-39, PT ;  /* 0x001000002500780b */ /* 0x000fe20003f8e200 */
[----:B------:R-:W-:Y:S01]  /*3360*/  IMAD.MOV.U32 R42, RZ, RZ, R36 ;  /* 0x000000ffff2a7224 */ /* 0x000fe200078e0024 */
[C---:B------:R-:W-:Y:S01]  /*3370*/  FSETP.GEU.AND P1, PT, |R41|.reuse, 1.469367938527859385e-39, PT ;  /* 0x001000002900780b */ /* 0x040fe20003f2e200 */
[----:B------:R-:W-:Y:S01]  /*3380*/  IMAD.MOV.U32 R50, RZ, RZ, 0x1 ;  /* 0x00000001ff327424 */ /* 0x000fe200078e00ff */
[----:B------:R-:W-:Y:S01]  /*3390*/  LOP3.LUT R38, R41, 0x800fffff, RZ, 0xc0, !PT ;  /* 0x800fffff29267812 */ /* 0x000fe200078ec0ff */
[----:B------:R-:W-:Y:S01]  /*33a0*/  BSSY.RECONVERGENT B5, `(.L_x_59) ;  /* 0x0000053000057945 */ /* 0x000fe20003800200 */
[----:B------:R-:W-:Y:S02]  /*33b0*/  LOP3.LUT R44, R37, 0x7ff00000, RZ, 0xc0, !PT ;  /* 0x7ff00000252c7812 */ /* 0x000fe400078ec0ff */
[----:B------:R-:W-:Y:S01]  /*33c0*/  LOP3.LUT R39, R38, 0x3ff00000, RZ, 0xfc, !PT ;  /* 0x3ff0000026277812 */ /* 0x000fe200078efcff */
[----:B------:R-:W-:Y:S01]  /*33d0*/  IMAD.MOV.U32 R38, RZ, RZ, R40 ;  /* 0x000000ffff267224 */ /* 0x000fe200078e0028 */
[----:B------:R-:W-:-:S03]  /*33e0*/  LOP3.LUT R47, R41, 0x7ff00000, RZ, 0xc0, !PT ;  /* 0x7ff00000292f7812 */ /* 0x000fc600078ec0ff */
[----:B------:R-:W-:Y:S01]  /*33f0*/  @!P4 LOP3.LUT R43, R41, 0x7ff00000, RZ, 0xc0, !PT ;  /* 0x7ff00000292bc812 */ /* 0x000fe200078ec0ff */
[----:B------:R-:W-:Y:S01]  /*3400*/  @!P4 IMAD.MOV.U32 R48, RZ, RZ, RZ ;  /* 0x000000ffff30c224 */ /* 0x000fe200078e00ff */
[----:B------:R-:W-:Y:S01]  /*3410*/  @!P1 DMUL R38, R40, 8.98846567431157953865e+307 ;  /* 0x7fe0000028269828 */ /* 0x000fe20000000000 */
[C---:B------:R-:W-:Y:S02]  /*3420*/  ISETP.GE.U32.AND P3, PT, R44.reuse, R47, PT ;  /* 0x0000002f2c00720c */ /* 0x040fe40003f66070 */
[----:B------:R-:W-:Y:S01]  /*3430*/  @!P4 ISETP.GE.U32.AND P5, PT, R44, R43, PT ;  /* 0x0000002b2c00c20c */ /* 0x000fe20003fa6070 */
[----:B------:R-:W-:Y:S02]  /*3440*/  IMAD.MOV.U32 R43, RZ, RZ, 0x1ca00000 ;  /* 0x1ca00000ff2b7424 */ /* 0x000fe400078e00ff */
[----:B------:R-:W0:Y:S03]  /*3450*/  MUFU.RCP64H R51, R39 ;  /* 0x0000002700337308 */ /* 0x000e260000001800 */
[----:B------:R-:W-:-:S02]  /*3460*/  @!P4 SEL R49, R43, 0x63400000, !P5 ;  /* 0x634000002b31c807 */ /* 0x000fc40006800000 */
[----:B------:R-:W-:Y:S02]  /*3470*/  SEL R43, R43, 0x63400000, !P3 ;  /* 0x634000002b2b7807 */ /* 0x000fe40005800000 */
[--C-:B------:R-:W-:Y:S02]  /*3480*/  @!P4 LOP3.LUT R0, R49, 0x80000000, R37.reuse, 0xf8, !PT ;  /* 0x800000003100c812 */ /* 0x100fe400078ef825 */
[----:B------:R-:W-:Y:S02]  /*3490*/  LOP3.LUT R43, R43, 0x800fffff, R37, 0xf8, !PT ;  /* 0x800fffff2b2b7812 */ /* 0x000fe400078ef825 */
[----:B------:R-:W-:Y:S01]  /*34a0*/  @!P4 LOP3.LUT R49, R0, 0x100000, RZ, 0xfc, !PT ;  /* 0x001000000031c812 */ /* 0x000fe200078efcff */
[----:B------:R-:W-:Y:S01]  /*34b0*/  IMAD.MOV.U32 R0, RZ, RZ, R44 ;  /* 0x000000ffff007224 */ /* 0x000fe200078e002c */
[----:B------:R-:W-:-:S04]  /*34c0*/  @!P1 LOP3.LUT R47, R39, 0x7ff00000, RZ, 0xc0, !PT ;  /* 0x7ff00000272f9812 */ /* 0x000fc800078ec0ff */
[----:B------:R-:W-:Y:S02]  /*34d0*/  @!P4 DFMA R42, R42, 2, -R48 ;  /* 0x400000002a2ac82b */ /* 0x000fe40000000830 */
[----:B0-----:R-:W-:-:S08]  /*34e0*/  DFMA R48, R50, -R38, 1 ;  /* 0x3ff000003230742b */ /* 0x001fd00000000826 */
[----:B------:R-:W-:Y:S01]  /*34f0*/  DFMA R48, R48, R48, R48 ;  /* 0x000000303030722b */ /* 0x000fe20000000030 */
[----:B------:R-:W-:-:S07]  /*3500*/  @!P4 LOP3.LUT R0, R43, 0x7ff00000, RZ, 0xc0, !PT ;  /* 0x7ff000002b00c812 */ /* 0x000fce00078ec0ff */
[----:B------:R-:W-:-:S08]  /*3510*/  DFMA R50, R50, R48, R50 ;  /* 0x000000303232722b */ /* 0x000fd00000000032 */
[----:B------:R-:W-:-:S08]  /*3520*/  DFMA R52, R50, -R38, 1 ;  /* 0x3ff000003234742b */ /* 0x000fd00000000826 */
[----:B------:R-:W-:-:S08]  /*3530*/  DFMA R52, R50, R52, R50 ;  /* 0x000000343234722b */ /* 0x000fd00000000032 */
[----:B------:R-:W-:-:S08]  /*3540*/  DMUL R48, R52, R42 ;  /* 0x0000002a34307228 */ /* 0x000fd00000000000 */
[----:B------:R-:W-:-:S08]  /*3550*/  DFMA R50, R48, -R38, R42 ;  /* 0x800000263032722b */ /* 0x000fd0000000002a */
[----:B------:R-:W-:Y:S01]  /*3560*/  DFMA R50, R52, R50, R48 ;  /* 0x000000323432722b */ /* 0x000fe20000000030 */
[----:B------:R-:W-:-:S05]  /*3570*/  VIADD R48, R0, 0xffffffff ;  /* 0xffffffff00307836 */ /* 0x000fca0000000000 */
[----:B------:R-:W-:Y:S01]  /*3580*/  ISETP.GT.U32.AND P1, PT, R48, 0x7feffffe, PT ;  /* 0x7feffffe3000780c */ /* 0x000fe20003f24070 */
[----:B------:R-:W-:-:S05]  /*3590*/  VIADD R48, R47, 0xffffffff ;  /* 0xffffffff2f307836 */ /* 0x000fca0000000000 */
[----:B------:R-:W-:-:S13]  /*35a0*/  ISETP.GT.U32.OR P1, PT, R48, 0x7feffffe, P1 ;  /* 0x7feffffe3000780c */ /* 0x000fda0000f24470 */
[----:B------:R-:W-:Y:S05]  /*35b0*/  @P1 BRA `(.L_x_60) ;  /* 0x0000000000701947 */ /* 0x000fea0003800000 */
[----:B------:R-:W-:Y:S01]  /*35c0*/  LOP3.LUT R37, R41, 0x7ff00000, RZ, 0xc0, !PT ;  /* 0x7ff0000029257812 */ /* 0x000fe200078ec0ff */
[----:B------:R-:W-:Y:S01]  /*35d0*/  IMAD.MOV.U32 R36, RZ, RZ, RZ ;  /* 0x000000ffff247224 */ /* 0x000fe200078e00ff */
[----:B------:R-:W-:Y:S02]  /*35e0*/  MOV R0, 0x1ca00000 ;  /* 0x1ca0000000007802 */ /* 0x000fe40000000f00 */
[CC--:B------:R-:W-:Y:S02]  /*35f0*/  ISETP.GE.U32.AND P1, PT, R44.reuse, R37.reuse, PT ;  /* 0x000000252c00720c */ /* 0x0c0fe40003f26070 */
[----:B------:R-:W-:Y:S02]  /*3600*/  VIADDMNMX R37, R44, -R37, 0xb9600000, !PT ;  /* 0xb96000002c257446 */ /* 0x000fe40007800925 */
[----:B------:R-:W-:Y:S02]  /*3610*/  SEL R0, R0, 0x63400000, !P1 ;  /* 0x6340000000007807 */ /* 0x000fe40004800000 */
[----:B------:R-:W-:-:S05]  /*3620*/  VIMNMX R37, PT, PT, R37, 0x46a00000, PT ;  /* 0x46a0000025257848 */ /* 0x000fca0003fe0100 */
[----:B------:R-:W-:-:S04]  /*3630*/  IMAD.IADD R0, R37, 0x1, -R0 ;  /* 0x0000000125007824 */ /* 0x000fc800078e0a00 */
[----:B------:R-:W-:-:S06]  /*3640*/  VIADD R37, R0, 0x7fe00000 ;  /* 0x7fe0000000257836 */ /* 0x000fcc0000000000 */
[----:B------:R-:W-:-:S10]  /*3650*/  DMUL R48, R50, R36 ;  /* 0x0000002432307228 */ /* 0x000fd40000000000 */
[----:B------:R-:W-:-:S13]  /*3660*/  FSETP.GTU.AND P1, PT, |R49|, 1.469367938527859385e-39, PT ;  /* 0x001000003100780b */ /* 0x000fda0003f2c200 */
[----:B------:R-:W-:Y:S05]  /*3670*/  @P1 BRA `(.L_x_61) ;  /* 0x0000000000941947 */ /* 0x000fea0003800000 */
[----:B------:R-:W-:-:S06]  /*3680*/  DFMA R38, R50, -R38, R42 ;  /* 0x800000263226722b */ /* 0x000fcc000000002a */
[----:B------:R-:W-:-:S04]  /*3690*/  IMAD.MOV.U32 R38, RZ, RZ, RZ ;  /* 0x000000ffff267224 */ /* 0x000fc800078e00ff */
[C---:B------:R-:W-:Y:S02]  /*36a0*/  FSETP.NEU.AND P1, PT, R39.reuse, RZ, PT ;  /* 0x000000ff2700720b */ /* 0x040fe40003f2d000 */
[----:B------:R-:W-:-:S04]  /*36b0*/  LOP3.LUT R40, R39, 0x80000000, R41, 0x48, !PT ;  /* 0x8000000027287812 */ /* 0x000fc800078e4829 */
[----:B------:R-:W-:-:S07]  /*36c0*/  LOP3.LUT R39, R40, R37, RZ, 0xfc, !PT ;  /* 0x0000002528277212 */ /* 0x000fce00078efcff */
[----:B------:R-:W-:Y:S05]  /*36d0*/  @!P1 BRA `(.L_x_61) ;  /* 0x00000000007c9947 */ /* 0x000fea0003800000 */
[----:B------:R-:W-:Y:S02]  /*36e0*/  IMAD.MOV R37, RZ, RZ, -R0 ;  /* 0x000000ffff257224 */ /* 0x000fe400078e0a00 */
[----:B------:R-:W-:-:S06]  /*36f0*/  IMAD.MOV.U32 R36, RZ, RZ, RZ ;  /* 0x000000ffff247224 */ /* 0x000fcc00078e00ff */
[----:B------:R-:W-:Y:S02]  /*3700*/  DFMA R36, R48, -R36, R50 ;  /* 0x800000243024722b */ /* 0x000fe40000000032 */
[----:B------:R-:W-:-:S04]  /*3710*/  DMUL.RP R50, R50, R38 ;  /* 0x0000002632327228 */ /* 0x000fc80000008000 */
[----:B------:R-:W-:-:S04]  /*3720*/  IADD3 R36, PT, PT, -R0, -0x43300000, RZ ;  /* 0xbcd0000000247810 */ /* 0x000fc80007ffe1ff */
[----:B------:R-:W-:Y:S02]  /*3730*/  FSETP.NEU.AND P1, PT, |R37|, R36, PT ;  /* 0x000000242500720b */ /* 0x000fe40003f2d200 */
[----:B------:R-:W-:Y:S02]  /*3740*/  LOP3.LUT R37, R51, R40, RZ, 0x3c, !PT ;  /* 0x0000002833257212 */ /* 0x000fe400078e3cff */
[----:B------:R-:W-:Y:S02]  /*3750*/  FSEL R48, R50, R48, !P1 ;  /* 0x0000003032307208 */ /* 0x000fe40004800000 */
[----:B------:R-:W-:Y:S01]  /*3760*/  FSEL R49, R37, R49, !P1 ;  /* 0x0000003125317208 */ /* 0x000fe20004800000 */
[----:B------:R-:W-:Y:S06]  /*3770*/  BRA `(.L_x_61) ;  /* 0x0000000000547947 */ /* 0x000fec0003800000 */
.L_x_60:
[----:B------:R-:W-:-:S14]  /*3780*/  DSETP.NAN.AND P1, PT, R36, R36, PT ;  /* 0x000000242400722a */ /* 0x000fdc0003f28000 */
[----:B------:R-:W-:Y:S05]  /*3790*/  @P1 BRA `(.L_x_62) ;  /* 0x0000000000441947 */ /* 0x000fea0003800000 */
[----:B------:R-:W-:-:S14]  /*37a0*/  DSETP.NAN.AND P1, PT, R40, R40, PT ;  /* 0x000000282800722a */ /* 0x000fdc0003f28000 */
[----:B------:R-:W-:Y:S05]  /*37b0*/  @P1 BRA `(.L_x_63) ;  /* 0x0000000000301947 */ /* 0x000fea0003800000 */
[----:B------:R-:W-:Y:S01]  /*37c0*/  ISETP.NE.AND P1, PT, R0, R47, PT ;  /* 0x0000002f0000720c */ /* 0x000fe20003f25270 */
[----:B------:R-:W-:Y:S01]  /*37d0*/  IMAD.MOV.U32 R48, RZ, RZ, 0x0 ;  /* 0x00000000ff307424 */ /* 0x000fe200078e00ff */
[----:B------:R-:W-:-:S11]  /*37e0*/  MOV R49, 0xfff80000 ;  /* 0xfff8000000317802 */ /* 0x000fd60000000f00 */
[----:B------:R-:W-:Y:S05]  /*37f0*/  @!P1 BRA `(.L_x_61) ;  /* 0x0000000000349947 */ /* 0x000fea0003800000 */
[----:B------:R-:W-:Y:S02]  /*3800*/  ISETP.NE.AND P1, PT, R0, 0x7ff00000, PT ;  /* 0x7ff000000000780c */ /* 0x000fe40003f25270 */
[----:B------:R-:W-:Y:S02]  /*3810*/  LOP3.LUT R49, R37, 0x80000000, R41, 0x48, !PT ;  /* 0x8000000025317812 */ /* 0x000fe400078e4829 */
[----:B------:R-:W-:-:S13]  /*3820*/  ISETP.EQ.OR P1, PT, R47, RZ, !P1 ;  /* 0x000000ff2f00720c */ /* 0x000fda0004f22670 */
[----:B------:R-:W-:Y:S01]  /*3830*/  @P1 LOP3.LUT R0, R49, 0x7ff00000, RZ, 0xfc, !PT ;  /* 0x7ff0000031001812 */ /* 0x000fe200078efcff */
[----:B------:R-:W-:Y:S02]  /*3840*/  @!P1 IMAD.MOV.U32 R48, RZ, RZ, RZ ;  /* 0x000000ffff309224 */ /* 0x000fe400078e00ff */
[----:B------:R-:W-:Y:S02]  /*3850*/  @P1 IMAD.MOV.U32 R48, RZ, RZ, RZ ;  /* 0x000000ffff301224 */ /* 0x000fe400078e00ff */
[----:B------:R-:W-:Y:S01]  /*3860*/  @P1 IMAD.MOV.U32 R49, RZ, RZ, R0 ;  /* 0x000000ffff311224 */ /* 0x000fe200078e0000 */
[----:B------:R-:W-:Y:S06]  /*3870*/  BRA `(.L_x_61) ;  /* 0x0000000000147947 */ /* 0x000fec0003800000 */
.L_x_63:
[----:B------:R-:W-:Y:S01]  /*3880*/  LOP3.LUT R49, R41, 0x80000, RZ, 0xfc, !PT ;  /* 0x0008000029317812 */ /* 0x000fe200078efcff */
[----:B------:R-:W-:Y:S01]  /*3890*/  IMAD.MOV.U32 R48, RZ, RZ, R40 ;  /* 0x000000ffff307224 */ /* 0x000fe200078e0028 */
[----:B------:R-:W-:Y:S06]  /*38a0*/  BRA `(.L_x_61) ;  /* 0x0000000000087947 */ /* 0x000fec0003800000 */
.L_x_62:
[----:B------:R-:W-:Y:S01]  /*38b0*/  LOP3.LUT R49, R37, 0x80000, RZ, 0xfc, !PT ;  /* 0x0008000025317812 */ /* 0x000fe200078efcff */
[----:B------:R-:W-:-:S07]  /*38c0*/  IMAD.MOV.U32 R48, RZ, RZ, R36 ;  /* 0x000000ffff307224 */ /* 0x000fce00078e0024 */
.L_x_61:
[----:B------:R-:W-:Y:S05]  /*38d0*/  BSYNC.RECONVERGENT B5 ;  /* 0x0000000000057941 */ /* 0x000fea0003800200 */
.L_x_59:
[----:B------:R-:W-:Y:S01]  /*38e0*/  MOV R36, R2 ;  /* 0x0000000200247202 */ /* 0x000fe20000000f00 */
[----:B------:R-:W-:Y:S02]  /*38f0*/  IMAD.MOV.U32 R37, RZ, RZ, 0x0 ;  /* 0x00000000ff257424 */ /* 0x000fe400078e00ff */
[----:B------:R-:W-:Y:S02]  /*3900*/  IMAD.MOV.U32 R38, RZ, RZ, R48 ;  /* 0x000000ffff267224 */ /* 0x000fe400078e0030 */
[----:B------:R-:W-:Y:S01]  /*3910*/  IMAD.MOV.U32 R39, RZ, RZ, R49 ;  /* 0x000000ffff277224 */ /* 0x000fe200078e0031 */
[----:B------:R-:W-:Y:S06]  /*3920*/  RET.REL.NODEC R36 `(wavetrend_many_series_one_param_time_major_f32) ;  /* 0xffffffc424b47950 */ /* 0x000fec0003c3ffff */
        .weak           $__internal_1_$__cuda_sm20_rcp_rn_f32_slowpath
        .type           $__internal_1_$__cuda_sm20_rcp_rn_f32_slowpath,@function
        .size           $__internal_1_$__cuda_sm20_rcp_rn_f32_slowpath,($__internal_2_$__cuda_sm3x_div_rn_noftz_f32_slowpath - $__internal_1_$__cuda_sm20_rcp_rn_f32_slowpath)
$__internal_1_$__cuda_sm20_rcp_rn_f32_slowpath:
[----:B------:R-:W-:-:S05]  /*3930*/  IMAD.SHL.U32 R2, R0, 0x2, RZ ;  /* 0x0000000200027824 */ /* 0x000fca00078e00ff */
[----:B------:R-:W-:-:S04]  /*3940*/  SHF.R.U32.HI R2, RZ, 0x18, R2 ;  /* 0x00000018ff027819 */ /* 0x000fc80000011602 */
[----:B------:R-:W-:-:S13]  /*3950*/  ISETP.NE.U32.AND P0, PT, R2, RZ, PT ;  /* 0x000000ff0200720c */ /* 0x000fda0003f05070 */
[----:B------:R-:W-:Y:S05]  /*3960*/  @P0 BRA `(.L_x_64) ;  /* 0x00000000002c0947 */ /* 0x000fea0003800000 */
[----:B------:R-:W-:-:S05]  /*3970*/  IMAD.SHL.U32 R2, R0, 0x2, RZ ;  /* 0x0000000200027824 */ /* 0x000fca00078e00ff */
[----:B------:R-:W-:-:S13]  /*3980*/  ISETP.NE.AND P0, PT, R2, RZ, PT ;  /* 0x000000ff0200720c */ /* 0x000fda0003f05270 */
[----:B------:R2:W3:Y:S01]  /*3990*/  @!P0 MUFU.RCP R2, R0 ;  /* 0x0000000000028308 */ /* 0x0004e20000001000 */
[----:B------:R-:W-:Y:S05]  /*39a0*/  @!P0 BRA `(.L_x_65) ;  /* 0x0000000000a48947 */ /* 0x000fea0003800000 */
[----:B------:R-:W-:-:S04]  /*39b0*/  FFMA R4, R0, 1.84467440737095516160e+19, RZ ;  /* 0x5f80000000047823 */ /* 0x000fc800000000ff */
[----:B------:R-:W2:Y:S02]  /*39c0*/  MUFU.RCP R5, R4 ;  /* 0x0000000400057308 */ /* 0x000ea40000001000 */
[----:B--2---:R-:W-:-:S04]  /*39d0*/  FFMA R0, R4, R5, -1 ;  /* 0xbf80000004007423 */ /* 0x004fc80000000005 */
[----:B------:R-:W-:-:S04]  /*39e0*/  FADD.FTZ R0, -R0, -RZ ;  /* 0x800000ff00007221 */ /* 0x000fc80000010100 */
[----:B------:R-:W-:-:S04]  /*39f0*/  FFMA R0, R5, R0, R5 ;  /* 0x0000000005007223 */ /* 0x000fc80000000005 */
[----:B---3--:R-:W-:Y:S01]  /*3a00*/  FFMA R2, R0, 1.84467440737095516160e+19, RZ ;  /* 0x5f80000000027823 */ /* 0x008fe200000000ff */
[----:B------:R-:W-:Y:S06]  /*3a10*/  BRA `(.L_x_65) ;  /* 0x0000000000887947 */ /* 0x000fec0003800000 */
.L_x_64:
[----:B------:R-:W-:-:S05]  /*3a20*/  VIADD R4, R2, 0xffffff03 ;  /* 0xffffff0302047836 */ /* 0x000fca0000000000 */
[----:B------:R-:W-:-:S13]  /*3a30*/  ISETP.GT.U32.AND P0, PT, R4, 0x1, PT ;  /* 0x000000010400780c */ /* 0x000fda0003f04070 */
[----:B------:R-:W-:Y:S05]  /*3a40*/  @P0 BRA `(.L_x_66) ;  /* 0x0000000000780947 */ /* 0x000fea0003800000 */
[----:B------:R-:W-:Y:S01]  /*3a50*/  LOP3.LUT R5, R0, 0x7fffff, RZ, 0xc0, !PT ;  /* 0x007fffff00057812 */ /* 0x000fe200078ec0ff */
[----:B------:R-:W-:Y:S01]  /*3a60*/  IMAD.MOV.U32 R11, RZ, RZ, 0x3 ;  /* 0x00000003ff0b7424 */ /* 0x000fe200078e00ff */
[----:B------:R-:W-:Y:S02]  /*3a70*/  IADD3 R2, PT, PT, R2, -0xfc, RZ ;  /* 0xffffff0402027810 */ /* 0x000fe40007ffe0ff */
[----:B------:R-:W-:Y:S02]  /*3a80*/  LOP3.LUT R5, R5, 0x3f800000, RZ, 0xfc, !PT ;  /* 0x3f80000005057812 */ /* 0x000fe400078efcff */
[----:B------:R-:W-:Y:S02]  /*3a90*/  SHF.L.U32 R10, R11, R4, RZ ;  /* 0x000000040b0a7219 */ /* 0x000fe400000006ff */
[----:B------:R-:W0:Y:S02]  /*3aa0*/  MUFU.RCP R6, R5 ;  /* 0x0000000500067308 */ /* 0x000e240000001000 */
[----:B0-----:R-:W-:-:S04]  /*3ab0*/  FFMA R7, R5, R6, -1 ;  /* 0xbf80000005077423 */ /* 0x001fc80000000006 */
[----:B------:R-:W-:-:S04]  /*3ac0*/  FADD.FTZ R7, -R7, -RZ ;  /* 0x800000ff07077221 */ /* 0x000fc80000010100 */
[CCC-:B------:R-:W-:Y:S01]  /*3ad0*/  FFMA.RM R8, R6.reuse, R7.reuse, R6.reuse ;  /* 0x0000000706087223 */ /* 0x1c0fe20000004006 */
[----:B------:R-:W-:-:S04]  /*3ae0*/  FFMA.RP R7, R6, R7, R6 ;  /* 0x0000000706077223 */ /* 0x000fc80000008006 */
[C---:B------:R-:W-:Y:S02]  /*3af0*/  LOP3.LUT R6, R8.reuse, 0x7fffff, RZ, 0xc0, !PT ;  /* 0x007fffff08067812 */ /* 0x040fe400078ec0ff */
[----:B------:R-:W-:Y:S02]  /*3b00*/  FSETP.NEU.FTZ.AND P0, PT, R8, R7, PT ;  /* 0x000000070800720b */ /* 0x000fe40003f1d000 */
[----:B------:R-:W-:Y:S02]  /*3b10*/  LOP3.LUT R7, R6, 0x800000, RZ, 0xfc, !PT ;  /* 0x0080000006077812 */ /* 0x000fe400078efcff */
[----:B------:R-:W-:Y:S02]  /*3b20*/  SEL R6, RZ, 0xffffffff, !P0 ;  /* 0xffffffffff067807 */ /* 0x000fe40004000000 */
[----:B------:R-:W-:-:S03]  /*3b30*/  LOP3.LUT R5, R10, R7, RZ, 0xc0, !PT ;  /* 0x000000070a057212 */ /* 0x000fc600078ec0ff */
[----:B------:R-:W-:Y:S01]  /*3b40*/  IMAD.MOV R6, RZ, RZ, -R6 ;  /* 0x000000ffff067224 */ /* 0x000fe200078e0a06 */
[----:B------:R-:W-:-:S04]  /*3b50*/  SHF.R.U32.HI R5, RZ, R4, R5 ;  /* 0x00000004ff057219 */ /* 0x000fc80000011605 */
[--C-:B------:R-:W-:Y:S02]  /*3b60*/  LOP3.LUT P1, RZ, R6, R4, R7.reuse, 0xf8, !PT ;  /* 0x0000000406ff7212 */ /* 0x100fe4000782f807 */
[C---:B------:R-:W-:Y:S02]  /*3b70*/  LOP3.LUT P0, RZ, R5.reuse, 0x1, RZ, 0xc0, !PT ;  /* 0x0000000105ff7812 */ /* 0x040fe4000780c0ff */
[----:B------:R-:W-:Y:S02]  /*3b80*/  LOP3.LUT P2, RZ, R5, 0x2, RZ, 0xc0, !PT ;  /* 0x0000000205ff7812 */ /* 0x000fe4000784c0ff */
[----:B------:R-:W-:Y:S02]  /*3b90*/  SHF.R.U32.HI R7, RZ, R2, R7 ;  /* 0x00000002ff077219 */ /* 0x000fe40000011607 */
[----:B------:R-:W-:Y:S02]  /*3ba0*/  PLOP3.LUT P0, PT, P0, P1, P2, 0xe0, 0x0 ;  /* 0x000000000000781c */ /* 0x000fe40000703c20 */
[----:B------:R-:W-:-:S02]  /*3bb0*/  LOP3.LUT P1, RZ, R0, 0x7fffff, RZ, 0xc0, !PT ;  /* 0x007fffff00ff7812 */ /* 0x000fc4000782c0ff */
[----:B------:R-:W-:-:S05]  /*3bc0*/  SEL R4, RZ, 0x1, !P0 ;  /* 0x00000001ff047807 */ /* 0x000fca0004000000 */
[----:B------:R-:W-:-:S05]  /*3bd0*/  IMAD.MOV R4, RZ, RZ, -R4 ;  /* 0x000000ffff047224 */ /* 0x000fca00078e0a04 */
[----:B------:R-:W-:-:S13]  /*3be0*/  ISETP.GE.AND P0, PT, R4, RZ, PT ;  /* 0x000000ff0400720c */ /* 0x000fda0003f06270 */
[----:B------:R-:W-:-:S04]  /*3bf0*/  @!P0 VIADD R7, R7, 0x1 ;  /* 0x0000000107078836 */ /* 0x000fc80000000000 */
[----:B------:R-:W-:-:S05]  /*3c00*/  @!P1 IMAD.SHL.U32 R7, R7, 0x2, RZ ;  /* 0x0000000207079824 */ /* 0x000fca00078e00ff */
[----:B------:R-:W-:Y:S01]  /*3c10*/  LOP3.LUT R2, R7, 0x80000000, R0, 0xf8, !PT ;  /* 0x8000000007027812 */ /* 0x000fe200078ef800 */
[----:B------:R-:W-:Y:S06]  /*3c20*/  BRA `(.L_x_65) ;  /* 0x0000000000047947 */ /* 0x000fec0003800000 */
.L_x_66:
[----:B------:R0:W1:Y:S02]  /*3c30*/  MUFU.RCP R2, R0 ;  /* 0x0000000000027308 */ /* 0x0000640000001000 */
.L_x_65:
[----:B------:R-:W-:Y:S02]  /*3c40*/  IMAD.MOV.U32 R4, RZ, RZ, R9 ;  /* 0x000000ffff047224 */ /* 0x000fe400078e0009 */
[----:B------:R-:W-:-:S04]  /*3c50*/  IMAD.MOV.U32 R5, RZ, RZ, 0x0 ;  /* 0x00000000ff057424 */ /* 0x000fc800078e00ff */
[----:B0123--:R-:W-:Y:S05]  /*3c60*/  RET.REL.NODEC R4 `(wavetrend_many_series_one_param_time_major_f32) ;  /* 0xffffffc004e47950 */ /* 0x00ffea0003c3ffff */
        .weak           $__internal_2_$__cuda_sm3x_div_rn_noftz_f32_slowpath
        .type           $__internal_2_$__cuda_sm3x_div_rn_noftz_f32_slowpath,@function
        .size           $__internal_2_$__cuda_sm3x_div_rn_noftz_f32_slowpath,(.L_x_133 - $__internal_2_$__cuda_sm3x_div_rn_noftz_f32_slowpath)
$__internal_2_$__cuda_sm3x_div_rn_noftz_f32_slowpath:
[----:B------:R-:W-:Y:S01]  /*3c70*/  SHF.R.U32.HI R6, RZ, 0x17, R5 ;  /* 0x00000017ff067819 */ /* 0x000fe20000011605 */
[----:B------:R-:W-:Y:S01]  /*3c80*/  IMAD.MOV.U32 R7, RZ, RZ, 0x40000000 ;  /* 0x40000000ff077424 */ /* 0x000fe200078e00ff */
[----:B------:R-:W-:Y:S02]  /*3c90*/  SHF.R.U32.HI R0, RZ, 0x17, R2 ;  /* 0x00000017ff007819 */ /* 0x000fe40000011602 */
[----:B------:R-:W-:Y:S02]  /*3ca0*/  LOP3.LUT R13, R6, 0xff, RZ, 0xc0, !PT ;  /* 0x000000ff060d7812 */ /* 0x000fe400078ec0ff */
[----:B------:R-:W-:-:S03]  /*3cb0*/  LOP3.LUT R6, R0, 0xff, RZ, 0xc0, !PT ;  /* 0x000000ff00067812 */ /* 0x000fc600078ec0ff */
[----:B------:R-:W-:Y:S02]  /*3cc0*/  VIADD R10, R13, 0xffffffff ;  /* 0xffffffff0d0a7836 */ /* 0x000fe40000000000 */
[----:B------:R-:W-:-:S03]  /*3cd0*/  VIADD R9, R6, 0xffffffff ;  /* 0xffffffff06097836 */ /* 0x000fc60000000000 */
[----:B------:R-:W-:-:S04]  /*3ce0*/  ISETP.GT.U32.AND P0, PT, R10, 0xfd, PT ;  /* 0x000000fd0a00780c */ /* 0x000fc80003f04070 */
[----:B------:R-:W-:-:S13]  /*3cf0*/  ISETP.GT.U32.OR P0, PT, R9, 0xfd, P0 ;  /* 0x000000fd0900780c */ /* 0x000fda0000704470 */
[----:B------:R-:W-:Y:S01]  /*3d00*/  @!P0 MOV R8, RZ ;  /* 0x000000ff00088202 */ /* 0x000fe20000000f00 */
[----:B------:R-:W-:Y:S06]  /*3d10*/  @!P0 BRA `(.L_x_67) ;  /* 0x0000000000608947 */ /* 0x000fec0003800000 */
[----:B------:R-:W-:Y:S01]  /*3d20*/  IMAD.MOV.U32 R0, RZ, RZ, 0x40000000 ;  /* 0x40000000ff007424 */ /* 0x000fe200078e00ff */
[----:B------:R-:W-:-:S04]  /*3d30*/  FSETP.GTU.FTZ.AND P1, PT, |R5|, +INF , PT ;  /* 0x7f8000000500780b */ /* 0x000fc80003f3c200 */
[----:B------:R-:W-:-:S04]  /*3d40*/  FSETP.GTU.FTZ.AND P0, PT, |R0|, +INF , PT ;  /* 0x7f8000000000780b */ /* 0x000fc80003f1c200 */
[----:B------:R-:W-:-:S13]  /*3d50*/  PLOP3.LUT P0, PT, P0, P1, PT, 0xf8, 0x8f ;  /* 0x00000000008f781c */ /* 0x000fda0000703f70 */
[----:B------:R-:W-:Y:S05]  /*3d60*/  @P0 BRA `(.L_x_68) ;  /* 0x0000000400440947 */ /* 0x000fea0003800000 */
[----:B------:R-:W-:-:S13]  /*3d70*/  LOP3.LUT P0, RZ, R5, 0x7fffffff, R7, 0xc8, !PT ;  /* 0x7fffffff05ff7812 */ /* 0x000fda000780c807 */
[----:B------:R-:W-:Y:S05]  /*3d80*/  @!P0 BRA `(.L_x_69) ;  /* 0x0000000400348947 */ /* 0x000fea0003800000 */
[C---:B------:R-:W-:Y:S02]  /*3d90*/  FSETP.NEU.FTZ.AND P0, PT, |R0|.reuse, +INF , PT ;  /* 0x7f8000000000780b */ /* 0x040fe40003f1d200 */
[----:B------:R-:W-:Y:S02]  /*3da0*/  FSETP.NEU.FTZ.AND P2, PT, |R5|, +INF , PT ;  /* 0x7f8000000500780b */ /* 0x000fe40003f5d200 */
[----:B------:R-:W-:-:S11]  /*3db0*/  FSETP.NEU.FTZ.AND P1, PT, |R0|, +INF , PT ;  /* 0x7f8000000000780b */ /* 0x000fd60003f3d200 */
[----:B------:R-:W-:Y:S05]  /*3dc0*/  @!P2 BRA !P0, `(.L_x_69) ;  /* 0x000000040024a947 */ /* 0x000fea0004000000 */
[----:B------:R-:W-:-:S04]  /*3dd0*/  LOP3.LUT P0, RZ, R7, 0x7fffffff, RZ, 0xc0, !PT ;  /* 0x7fffffff07ff7812 */ /* 0x000fc8000780c0ff */
[----:B------:R-:W-:-:S13]  /*3de0*/  PLOP3.LUT P0, PT, P2, P0, PT, 0x2f, 0xf2 ;  /* 0x0000000000f2781c */ /* 0x000fda0001700577 */
[----:B------:R-:W-:Y:S05]  /*3df0*/  @P0 BRA `(.L_x_70) ;  /* 0x0000000400100947 */ /* 0x000fea0003800000 */
[----:B------:R-:W-:-:S04]  /*3e00*/  LOP3.LUT P0, RZ, R5, 0x7fffffff, RZ, 0xc0, !PT ;  /* 0x7fffffff05ff7812 */ /* 0x000fc8000780c0ff */
[----:B------:R-:W-:-:S13]  /*3e10*/  PLOP3.LUT P0, PT, P1, P0, PT, 0x2f, 0xf2 ;  /* 0x0000000000f2781c */ /* 0x000fda0000f00577 */
[----:B------:R-:W-:Y:S05]  /*3e20*/  @P0 BRA `(.L_x_71) ;  /* 0x0000000000f80947 */ /* 0x000fea0003800000 */
[----:B------:R-:W-:Y:S02]  /*3e30*/  ISETP.GE.AND P0, PT, R9, RZ, PT ;  /* 0x000000ff0900720c */ /* 0x000fe40003f06270 */
[----:B------:R-:W-:-:S11]  /*3e40*/  ISETP.GE.AND P1, PT, R10, RZ, PT ;  /* 0x000000ff0a00720c */ /* 0x000fd60003f26270 */
[----:B------:R-:W-:Y:S02]  /*3e50*/  @P0 IMAD.MOV.U32 R8, RZ, RZ, RZ ;  /* 0x000000ffff080224 */ /* 0x000fe400078e00ff */
[----:B------:R-:W-:Y:S01]  /*3e60*/  @!P0 FFMA R7, R0, 1.84467440737095516160e+19, RZ ;  /* 0x5f80000000078823 */ /* 0x000fe200000000ff */
[----:B------:R-:W-:Y:S02]  /*3e70*/  @!P0 IMAD.MOV.U32 R8, RZ, RZ, -0x40 ;  /* 0xffffffc0ff088424 */ /* 0x000fe400078e00ff */
[----:B------:R-:W-:Y:S02]  /*3e80*/  @!P1 FFMA R5, R5, 1.84467440737095516160e+19, RZ ;  /* 0x5f80000005059823 */ /* 0x000fe400000000ff */
[----:B------:R-:W-:-:S07]  /*3e90*/  @!P1 VIADD R8, R8, 0x40 ;  /* 0x0000004008089836 */ /* 0x000fce0000000000 */
.L_x_67:
[----:B------:R-:W-:Y:S01]  /*3ea0*/  LEA R0, R13, 0xc0800000, 0x17 ;  /* 0xc08000000d007811 */ /* 0x000fe200078eb8ff */
[----:B------:R-:W-:-:S04]  /*3eb0*/  VIADD R6, R6, 0xffffff81 ;  /* 0xffffff8106067836 */ /* 0x000fc80000000000 */
[----:B------:R-:W-:Y:S02]  /*3ec0*/  IMAD.IADD R5, R5, 0x1, -R0 ;  /* 0x0000000105057824 */ /* 0x000fe400078e0a00 */
[C---:B------:R-:W-:Y:S02]  /*3ed0*/  IMAD R0, R6.reuse, -0x800000, R7 ;  /* 0xff80000006007824 */ /* 0x040fe400078e0207 */
[----:B------:R0:W1:Y:S01]  /*3ee0*/  MUFU.RCP R9, R5 ;  /* 0x0000000500097308 */ /* 0x0000620000001000 */
[----:B------:R-:W-:Y:S01]  /*3ef0*/  FADD.FTZ R11, -R5, -RZ ;  /* 0x800000ff050b7221 */ /* 0x000fe20000010100 */
[----:B0-----:R-:W-:-:S05]  /*3f00*/  IADD3 R5, PT, PT, R6, 0x7f, -R13 ;  /* 0x0000007f06057810 */ /* 0x001fca0007ffe80d */
[----:B------:R-:W-:Y:S02]  /*3f10*/  IMAD.IADD R5, R5, 0x1, R8 ;  /* 0x0000000105057824 */ /* 0x000fe400078e0208 */
[----:B-1----:R-:W-:-:S04]  /*3f20*/  FFMA R10, R9, R11, 1 ;  /* 0x3f800000090a7423 */ /* 0x002fc8000000000b */
[----:B------:R-:W-:-:S04]  /*3f30*/  FFMA R12, R9, R10, R9 ;  /* 0x0000000a090c7223 */ /* 0x000fc80000000009 */
[----:B------:R-:W-:-:S04]  /*3f40*/  FFMA R7, R0, R12, RZ ;  /* 0x0000000c00077223 */ /* 0x000fc800000000ff */
[----:B------:R-:W-:-:S04]  /*3f50*/  FFMA R10, R11, R7, R0 ;  /* 0x000000070b0a7223 */ /* 0x000fc80000000000 */
[----:B------:R-:W-:-:S04]  /*3f60*/  FFMA R9, R12, R10, R7 ;  /* 0x0000000a0c097223 */ /* 0x000fc80000000007 */
[----:B------:R-:W-:-:S04]  /*3f70*/  FFMA R10, R11, R9, R0 ;  /* 0x000000090b0a7223 */ /* 0x000fc80000000000 */
[----:B------:R-:W-:-:S05]  /*3f80*/  FFMA R7, R12, R10, R9 ;  /* 0x0000000a0c077223 */ /* 0x000fca0000000009 */
[----:B------:R-:W-:-:S04]  /*3f90*/  SHF.R.U32.HI R0, RZ, 0x17, R7 ;  /* 0x00000017ff007819 */ /* 0x000fc80000011607 */
[----:B------:R-:W-:-:S04]  /*3fa0*/  LOP3.LUT R0, R0, 0xff, RZ, 0xc0, !PT ;  /* 0x000000ff00007812 */ /* 0x000fc800078ec0ff */
[----:B------:R-:W-:-:S05]  /*3fb0*/  IADD3 R8, PT, PT, R0, R5, RZ ;  /* 0x0000000500087210 */ /* 0x000fca0007ffe0ff */
[----:B------:R-:W-:-:S05]  /*3fc0*/  VIADD R0, R8, 0xffffffff ;  /* 0xffffffff08007836 */ /* 0x000fca0000000000 */
[----:B------:R-:W-:-:S13]  /*3fd0*/  ISETP.GE.U32.AND P0, PT, R0, 0xfe, PT ;  /* 0x000000fe0000780c */ /* 0x000fda0003f06070 */
[----:B------:R-:W-:Y:S05]  /*3fe0*/  @!P0 BRA `(.L_x_72) ;  /* 0x0000000000808947 */ /* 0x000fea0003800000 */
[----:B------:R-:W-:-:S13]  /*3ff0*/  ISETP.GT.AND P0, PT, R8, 0xfe, PT ;  /* 0x000000fe0800780c */ /* 0x000fda0003f04270 */
[----:B------:R-:W-:Y:S05]  /*4000*/  @P0 BRA `(.L_x_73) ;  /* 0x00000000006c0947 */ /* 0x000fea0003800000 */
[----:B------:R-:W-:-:S13]  /*4010*/  ISETP.GE.AND P0, PT, R8, 0x1, PT ;  /* 0x000000010800780c */ /* 0x000fda0003f06270 */
[----:B------:R-:W-:Y:S05]  /*4020*/  @P0 BRA `(.L_x_74) ;  /* 0x0000000000980947 */ /* 0x000fea0003800000 */
[----:B------:R-:W-:Y:S02]  /*4030*/  ISETP.GE.AND P0, PT, R8, -0x18, PT ;  /* 0xffffffe80800780c */ /* 0x000fe40003f06270 */
[----:B------:R-:W-:-:S11]  /*4040*/  LOP3.LUT R7, R7, 0x80000000, RZ, 0xc0, !PT ;  /* 0x8000000007077812 */ /* 0x000fd600078ec0ff */
[----:B------:R-:W-:Y:S05]  /*4050*/  @!P0 BRA `(.L_x_74) ;  /* 0x00000000008c8947 */ /* 0x000fea0003800000 */
[CCC-:B------:R-:W-:Y:S01]  /*4060*/  FFMA.RZ R0, R12.reuse, R10.reuse, R9.reuse ;  /* 0x0000000a0c007223 */ /* 0x1c0fe2000000c009 */
[-CC-:B------:R-:W-:Y:S01]  /*4070*/  FFMA.RM R5, R12, R10.reuse, R9.reuse ;  /* 0x0000000a0c057223 */ /* 0x180fe20000004009 */
[C---:B------:R-:W-:Y:S02]  /*4080*/  ISETP.NE.AND P2, PT, R8.reuse, RZ, PT ;  /* 0x000000ff0800720c */ /* 0x040fe40003f45270 */
[----:B------:R-:W-:Y:S02]  /*4090*/  ISETP.NE.AND P1, PT, R8, RZ, PT ;  /* 0x000000ff0800720c */ /* 0x000fe40003f25270 */
[----:B------:R-:W-:Y:S01]  /*40a0*/  LOP3.LUT R6, R0, 0x7fffff, RZ, 0xc0, !PT ;  /* 0x007fffff00067812 */ /* 0x000fe200078ec0ff */
[----:B------:R-:W-:Y:S01]  /*40b0*/  FFMA.RP R0, R12, R10, R9 ;  /* 0x0000000a0c007223 */ /* 0x000fe20000008009 */
[----:B------:R-:W-:Y:S02]  /*40c0*/  VIADD R9, R8, 0x20 ;  /* 0x0000002008097836 */ /* 0x000fe40000000000 */
[----:B------:R-:W-:Y:S01]  /*40d0*/  LOP3.LUT R6, R6, 0x800000, RZ, 0xfc, !PT ;  /* 0x0080000006067812 */ /* 0x000fe200078efcff */
[----:B------:R-:W-:Y:S01]  /*40e0*/  IMAD.MOV R8, RZ, RZ, -R8 ;  /* 0x000000ffff087224 */ /* 0x000fe200078e0a08 */
[----:B------:R-:W-:-:S02]  /*40f0*/  FSETP.NEU.FTZ.AND P0, PT, R0, R5, PT ;  /* 0x000000050000720b */ /* 0x000fc40003f1d000 */
[----:B------:R-:W-:Y:S02]  /*4100*/  SHF.L.U32 R9, R6, R9, RZ ;  /* 0x0000000906097219 */ /* 0x000fe400000006ff */
[----:B------:R-:W-:Y:S02]  /*4110*/  SEL R5, R8, RZ, P2 ;  /* 0x000000ff08057207 */ /* 0x000fe40001000000 */
[----:B------:R-:W-:Y:S02]  /*4120*/  ISETP.NE.AND P1, PT, R9, RZ, P1 ;  /* 0x000000ff0900720c */ /* 0x000fe40000f25270 */
[----:B------:R-:W-:Y:S02]  /*4130*/  SHF.R.U32.HI R5, RZ, R5, R6 ;  /* 0x00000005ff057219 */ /* 0x000fe40000011606 */
[----:B------:R-:W-:Y:S02]  /*4140*/  PLOP3.LUT P0, PT, P0, P1, PT, 0xf8, 0x8f ;  /* 0x00000000008f781c */ /* 0x000fe40000703f70 */
[----:B------:R-:W-:-:S02]  /*4150*/  SHF.R.U32.HI R9, RZ, 0x1, R5 ;  /* 0x00000001ff097819 */ /* 0x000fc40000011605 */
[----:B------:R-:W-:-:S04]  /*4160*/  SEL R0, RZ, 0x1, !P0 ;  /* 0x00000001ff007807 */ /* 0x000fc80004000000 */
[----:B------:R-:W-:-:S04]  /*4170*/  LOP3.LUT R0, R0, 0x1, R9, 0xf8, !PT ;  /* 0x0000000100007812 */ /* 0x000fc800078ef809 */
[----:B------:R-:W-:-:S05]  /*4180*/  LOP3.LUT R0, R0, R5, RZ, 0xc0, !PT ;  /* 0x0000000500007212 */ /* 0x000fca00078ec0ff */
[----:B------:R-:W-:-:S05]  /*4190*/  IMAD.IADD R0, R9, 0x1, R0 ;  /* 0x0000000109007824 */ /* 0x000fca00078e0200 */
[----:B------:R-:W-:Y:S01]  /*41a0*/  LOP3.LUT R7, R0, R7, RZ, 0xfc, !PT ;  /* 0x0000000700077212 */ /* 0x000fe200078efcff */
[----:B------:R-:W-:Y:S06]  /*41b0*/  BRA `(.L_x_74) ;  /* 0x0000000000347947 */ /* 0x000fec0003800000 */
.L_x_73:
[----:B------:R-:W-:-:S04]  /*41c0*/  LOP3.LUT R7, R7, 0x80000000, RZ, 0xc0, !PT ;  /* 0x8000000007077812 */ /* 0x000fc800078ec0ff */
[----:B------:R-:W-:Y:S01]  /*41d0*/  LOP3.LUT R7, R7, 0x7f800000, RZ, 0xfc, !PT ;  /* 0x7f80000007077812 */ /* 0x000fe200078efcff */
[----:B------:R-:W-:Y:S06]  /*41e0*/  BRA `(.L_x_74) ;  /* 0x0000000000287947 */ /* 0x000fec0003800000 */
.L_x_72:
[----:B------:R-:W-:Y:S01]  /*41f0*/  IMAD R7, R5, 0x800000, R7 ;  /* 0x0080000005077824 */ /* 0x000fe200078e0207 */
[----:B------:R-:W-:Y:S06]  /*4200*/  BRA `(.L_x_74) ;  /* 0x0000000000207947 */ /* 0x000fec0003800000 */
.L_x_71:
[----:B------:R-:W-:-:S04]  /*4210*/  LOP3.LUT R7, R5, 0x80000000, R7, 0x48, !PT ;  /* 0x8000000005077812 */ /* 0x000fc800078e4807 */
[----:B------:R-:W-:Y:S01]  /*4220*/  LOP3.LUT R7, R7, 0x7f800000, RZ, 0xfc, !PT ;  /* 0x7f80000007077812 */ /* 0x000fe200078efcff */
[----:B------:R-:W-:Y:S06]  /*4230*/  BRA `(.L_x_74) ;  /* 0x0000000000147947 */ /* 0x000fec0003800000 */
.L_x_70:
[----:B------:R-:W-:Y:S01]  /*4240*/  LOP3.LUT R7, R5, 0x80000000, R7, 0x48, !PT ;  /* 0x8000000005077812 */ /* 0x000fe200078e4807 */
[----:B------:R-:W-:Y:S06]  /*4250*/  BRA `(.L_x_74) ;  /* 0x00000000000c7947 */ /* 0x000fec0003800000 */
.L_x_69:
[----:B------:R-:W0:Y:S01]  /*4260*/  MUFU.RSQ R7, -QNAN ;  /* 0xffc0000000077908 */ /* 0x000e220000001400 */
[----:B------:R-:W-:Y:S05]  /*4270*/  BRA `(.L_x_74) ;  /* 0x0000000000047947 */ /* 0x000fea0003800000 */
.L_x_68:
[----:B------:R-:W-:-:S07]  /*4280*/  FADD.FTZ R7, R0, R5 ;  /* 0x0000000500077221 */ /* 0x000fce0000010000 */
.L_x_74:
[----:B------:R-:W-:-:S04]  /*4290*/  IMAD.MOV.U32 R5, RZ, RZ, 0x0 ;  /* 0x00000000ff057424 */ /* 0x000fc800078e00ff */
[----:B0-----:R-:W-:Y:S05]  /*42a0*/  RET.REL.NODEC R4 `(wavetrend_many_series_one_param_time_major_f32) ;  /* 0xffffffbc04547950 */ /* 0x001fea0003c3ffff */
.L_x_75:
[----:B------:R-:W-:-:S00]  /*42b0*/  BRA `(.L_x_75) ;  /* 0xfffffffc00fc7947 */ /* 0x000fc0000383ffff */
[----:B------:R-:W-:-:S00]  /*42c0*/  NOP ;  /* 0x0000000000007918 */ /* 0x000fc00000000000 */
        /* <DEDUP_REMOVED lines=11> */
.L_x_133:


//--------------------- .text.wavetrend_batch_f32 --------------------------
	.section	.text.wavetrend_batch_f32,"ax",@progbits
	.align	128
        .global         wavetrend_batch_f32
        .type           wavetrend_batch_f32,@function
        .size           wavetrend_batch_f32,(.L_x_135 - wavetrend_batch_f32)
        .other          wavetrend_batch_f32,@"STO_CUDA_ENTRY STV_DEFAULT"
wavetrend_batch_f32:
.text.wavetrend_batch_f32:
[----:B------:R-:W-:Y:S01]  /*0000*/  LDC R1, c[0x0][0x37c] ;  /* 0x0000df00ff017b82 */ /* 0x000fe20000000800 */
[----:B------:R-:W0:Y:S07]  /*0010*/  S2R R0, SR_TID.X ;  /* 0x0000000000007919 */ /* 0x000e2e0000002100 */
[----:B------:R-:W0:Y:S01]  /*0020*/  S2UR UR4, SR_CTAID.X ;  /* 0x00000000000479c3 */ /* 0x000e220000002500 */
[----:B------:R-:W1:Y:S07]  /*0030*/  LDCU UR5, c[0x0][0x390] ;  /* 0x00007200ff0577ac */ /* 0x000e6e0008000800 */
[----:B------:R-:W0:Y:S02]  /*0040*/  LDC R13, c[0x0][0x360] ;  /* 0x0000d800ff0d7b82 */ /* 0x000e240000000800 */
[----:B0-----:R-:W-:-:S05]  /*0050*/  IMAD R0, R13, UR4, R0 ;  /* 0x000000040d007c24 */ /* 0x001fca000f8e0200 */
[----:B-1----:R-:W-:-:S13]  /*0060*/  ISETP.GE.AND P0, PT, R0, UR5, PT ;  /* 0x0000000500007c0c */ /* 0x002fda000bf06270 */
[----:B------:R-:W-:Y:S05]  /*0070*/  @P0 EXIT ;  /* 0x000000000000094d */ /* 0x000fea0003800000 */
[----:B------:R-:W0:Y:S01]  /*0080*/  LDCU.64 UR4, c[0x0][0x388] ;  /* 0x00007100ff0477ac */ /* 0x000e220008000a00 */
[----:B------:R-:W1:Y:S01]  /*0090*/  LDCU UR7, c[0x0][0x370] ;  /* 0x00006e00ff0777ac */ /* 0x000e620008000800 */
[----:B------:R-:W2:Y:S01]  /*00a0*/  LDCU.64 UR16, c[0x0][0x358] ;  /* 0x00006b00ff1077ac */ /* 0x000ea20008000a00 */
[----:B0-----:R-:W-:Y:S02]  /*00b0*/  UISETP.LT.AND UP0, UPT, URZ, UR5, UPT ;  /* 0x00000005ff00728c */ /* 0x001fe4000bf01270 */
[----:B------:R-:W-:Y:S02]  /*00c0*/  ULOP3.LUT UR11, UR4, 0x7, URZ, 0xc0, !UPT ;  /* 0x00000007040b7892 */ /* 0x000fe4000f8ec0ff */
[----:B------:R-:W-:Y:S01]  /*00d0*/  USEL UR6, URZ, UR5, !UP0 ;  /* 0x00000005ff067287 */ /* 0x000fe2000c000000 */
[----:B-1----:R-:W-:Y:S01]  /*00e0*/  IMAD R13, R13, UR7, RZ ;  /* 0x000000070d0d7c24 */ /* 0x002fe2000f8e02ff */
[----:B------:R-:W-:Y:S02]  /*00f0*/  ULOP3.LUT UR12, UR4, 0x3, URZ, 0xc0, !UPT ;  /* 0x00000003040c7892 */ /* 0x000fe4000f8ec0ff */
[----:B------:R-:W-:-:S02]  /*0100*/  UISETP.LT.U32.AND UP0, UPT, UR6, UR4, UPT ;  /* 0x000000040600728c */ /* 0x000fc4000bf01070 */
[----:B------:R-:W-:Y:S02]  /*0110*/  ULOP3.LUT UR14, UR4, 0x7ffffff8, URZ, 0xc0, !UPT ;  /* 0x7ffffff8040e7892 */ /* 0x000fe4000f8ec0ff */
[----:B------:R-:W-:Y:S02]  /*0120*/  USEL UR9, UR6, UR4, UP0 ;  /* 0x0000000406097287 */ /* 0x000fe40008000000 */
[----:B------:R-:W-:Y:S02]  /*0130*/  UIMAD.WIDE UR4, UR4, 0x4, URZ ;  /* 0x00000004040478a5 */ /* 0x000fe4000f8e02ff */
[----:B------:R-:W-:Y:S02]  /*0140*/  ULOP3.LUT UR13, UR9, 0x7ffffff8, URZ, 0xc0, !UPT ;  /* 0x7ffffff8090d7892 */ /* 0x000fe4000f8ec0ff */
[----:B------:R-:W-:Y:S02]  /*0150*/  ULOP3.LUT UR10, UR9, 0x3, URZ, 0xc0, !UPT ;  /* 0x00000003090a7892 */ /* 0x000fe4000f8ec0ff */
[----:B--2---:R-:W-:-:S12]  /*0160*/  UIADD3 UR8, UPT, UPT, -UR13, URZ, URZ ;  /* 0x000000ff0d087290 */ /* 0x004fd8000fffe1ff */
.L_x_114:
[----:B-1----:R-:W0:Y:S01]  /*0170*/  LDC.64 R16, c[0x0][0x398] ;  /* 0x0000e600ff107b82 */ /* 0x002e220000000a00 */
[----:B------:R-:W1:Y:S01]  /*0180*/  LDCU.64 UR18, c[0x0][0x3b8] ;  /* 0x00007700ff1277ac */ /* 0x000e620008000a00 */
[----:B--2---:R-:W2:Y:S06]  /*0190*/  LDCU.128 UR20, c[0x0][0x3c0] ;  /* 0x00007800ff1477ac */ /* 0x004eac0008000c00 */
[----:B---3--:R-:W3:Y:S08]  /*01a0*/  LDC.64 R2, c[0x0][0x3a0] ;  /* 0x0000e800ff027b82 */ /* 0x008ef00000000a00 */
[----:B----4-:R-:W4:Y:S01]  /*01b0*/  LDC.64 R8, c[0x0][0x3a8] ;  /* 0x0000ea00ff087b82 */ /* 0x010f220000000a00 */
[----:B0-----:R-:W-:-:S07]  /*01c0*/  IMAD.WIDE R16, R0, 0x4, R16 ;  /* 0x0000000400107825 */ /* 0x001fce00078e0210 */
[----:B------:R-:W0:Y:S01]  /*01d0*/  LDC R21, c[0x0][0x388] ;  /* 0x0000e200ff157b82 */ /* 0x000e220000000800 */
[----:B-----5:R-:W5:Y:S01]  /*01e0*/  LDG.E.CONSTANT R16, desc[UR16][R16.64] ;  /* 0x0000001010107981 */ /* 0x020f62000c1e9900 */
[----:B---3--:R-:W-:-:S05]  /*01f0*/  IMAD.WIDE R2, R0, 0x4, R2 ;  /* 0x0000000400027825 */ /* 0x008fca00078e0202 */
[----:B------:R3:W5:Y:S01]  /*0200*/  LDG.E.CONSTANT R19, desc[UR16][R2.64] ;  /* 0x0000001002137981 */ /* 0x000762000c1e9900 */
[----:B----4-:R-:W-:-:S05]  /*0210*/  IMAD.WIDE R8, R0, 0x4, R8 ;  /* 0x0000000400087825 */ /* 0x010fca00078e0208 */
[----:B------:R-:W4:Y:S01]  /*0220*/  LDG.E.CONSTANT R12, desc[UR16][R8.64] ;  /* 0x00000010080c7981 */ /* 0x000f22000c1e9900 */
[----:B0-----:R-:W-:-:S04]  /*0230*/  IMAD.WIDE R4, R0, R21, RZ ;  /* 0x0000001500047225 */ /* 0x001fc800078e02ff */
[C---:B------:R-:W-:Y:S01]  /*0240*/  IMAD.SHL.U32 R10, R4.reuse, 0x4, RZ ;  /* 0x00000004040a7824 */ /* 0x040fe200078e00ff */
[----:B------:R-:W-:-:S04]  /*0250*/  SHF.L.U64.HI R11, R4, 0x2, R5 ;  /* 0x00000002040b7819 */ /* 0x000fc80000010205 */
[C---:B-1----:R-:W-:Y:S02]  /*0260*/  IADD3 R6, P1, PT, R10.reuse, UR18, RZ ;  /* 0x000000120a067c10 */ /* 0x042fe4000ff3e0ff */
[C---:B--2---:R-:W-:Y:S02]  /*0270*/  IADD3 R4, P2, PT, R10.reuse, UR20, RZ ;  /* 0x000000140a047c10 */ /* 0x044fe4000ff5e0ff */
[----:B---3--:R-:W-:Y:S01]  /*0280*/  IADD3 R2, P3, PT, R10, UR22, RZ ;  /* 0x000000160a027c10 */ /* 0x008fe2000ff7e0ff */
[----:B------:R-:W-:Y:S01]  /*0290*/  BSSY.RECONVERGENT B0, `(.L_x_76) ;  /* 0x00001dc000007945 */ /* 0x000fe20003800200 */
[C---:B------:R-:W-:Y:S02]  /*02a0*/  IADD3.X R5, PT, PT, R11.reuse, UR21, RZ, P2, !PT ;  /* 0x000000150b057c10 */ /* 0x040fe400097fe4ff */
[----:B------:R-:W-:Y:S02]  /*02b0*/  IADD3.X R3, PT, PT, R11, UR23, RZ, P3, !PT ;  /* 0x000000170b037c10 */ /* 0x000fe40009ffe4ff */
[----:B------:R-:W-:-:S02]  /*02c0*/  SHF.R.S32.HI R17, RZ, 0x1f, R0 ;  /* 0x0000001fff117819 */ /* 0x000fc40000011400 */
[----:B-----5:R-:W-:-:S04]  /*02d0*/  VIMNMX3 R7, R16, R21, R19, PT ;  /* 0x000000151007720f */ /* 0x020fc80003800113 */
[----:B----4-:R-:W-:-:S04]  /*02e0*/  VIMNMX R7, PT, PT, R12, R7, PT ;  /* 0x000000070c077248 */ /* 0x010fc80003fe0100 */
[----:B------:R-:W-:Y:S02]  /*02f0*/  ISETP.GT.AND P0, PT, R7, RZ, PT ;  /* 0x000000ff0700720c */ /* 0x000fe40003f04270 */
[----:B------:R-:W-:-:S11]  /*0300*/  IADD3.X R7, PT, PT, R11, UR19, RZ, P1, !PT ;  /* 0x000000130b077c10 */ /* 0x000fd60008ffe4ff */
[----:B------:R-:W-:Y:S05]  /*0310*/  @P0 BRA `(.L_x_77) ;  /* 0x0000000400540947 */ /* 0x000fea0003800000 */
[----:B------:R-:W-:-:S13]  /*0320*/  ISETP.GE.AND P0, PT, R21, 0x1, PT ;  /* 0x000000011500780c */ /* 0x000fda0003f06270 */
[----:B------:R-:W-:Y:S05]  /*0330*/  @!P0 BRA `(.L_x_78) ;  /* 0x0000001c00448947 */ /* 0x000fea0003800000 */
[----:B------:R-:W-:Y:S01]  /*0340*/  ISETP.GE.U32.AND P0, PT, R21, 0x8, PT ;  /* 0x000000081500780c */ /* 0x000fe20003f06070 */
[----:B------:R-:W-:-:S12]  /*0350*/  IMAD.MOV.U32 R17, RZ, RZ, RZ ;  /* 0x000000ffff117224 */ /* 0x000fd800078e00ff */
[----:B------:R-:W-:Y:S05]  /*0360*/  @!P0 BRA `(.L_x_79) ;  /* 0x0000000000848947 */ /* 0x000fea0003800000 */
[----:B------:R-:W-:-:S07]  /*0370*/  IMAD.MOV.U32 R17, RZ, RZ, RZ ;  /* 0x000000ffff117224 */ /* 0x000fce00078e00ff */
.L_x_80:
[----:B0-----:R-:W-:Y:S01]  /*0380*/  MOV R19, 0x7fffffff ;  /* 0x7fffffff00137802 */ /* 0x001fe20000000f00 */
[----:B------:R-:W-:-:S04]  /*0390*/  IMAD.WIDE.U32 R8, R17, 0x4, R6 ;  /* 0x0000000411087825 */ /* 0x000fc800078e0006 */
[C---:B------:R-:W-:Y:S01]  /*03a0*/  IMAD.WIDE.U32 R10, R17.reuse, 0x4, R4 ;  /* 0x00000004110a7825 */ /* 0x040fe200078e0004 */
[----:B------:R0:W-:Y:S03]  /*03b0*/  STG.E desc[UR16][R8.64], R19 ;  /* 0x0000001308007986 */ /* 0x0001e6000c101910 */
[C---:B------:R-:W-:Y:S01]  /*03c0*/  IMAD.WIDE.U32 R14, R17.reuse, 0x4, R2 ;  /* 0x00000004110e7825 */ /* 0x040fe200078e0002 */
[----:B------:R0:W-:Y:S03]  /*03d0*/  STG.E desc[UR16][R10.64], R19 ;  /* 0x000000130a007986 */ /* 0x0001e6000c101910 */
[----:B------:R-:W-:Y:S01]  /*03e0*/  VIADD R17, R17, 0x8 ;  /* 0x0000000811117836 */ /* 0x000fe20000000000 */
[----:B------:R0:W-:Y:S04]  /*03f0*/  STG.E desc[UR16][R14.64], R19 ;  /* 0x000000130e007986 */ /* 0x0001e8000c101910 */
[----:B------:R0:W-:Y:S01]  /*0400*/  STG.E desc[UR16][R8.64+0x4], R19 ;  /* 0x0000041308007986 */ /* 0x0001e2000c101910 */
[----:B------:R-:W-:-:S03]  /*0410*/  ISETP.NE.AND P0, PT, R17, UR14, PT ;  /* 0x0000000e11007c0c */ /* 0x000fc6000bf05270 */
[----:B------:R0:W-:Y:S04]  /*0420*/  STG.E desc[UR16][R10.64+0x4], R19 ;  /* 0x000004130a007986 */ /* 0x0001e8000c101910 */
        /* <DEDUP_REMOVED lines=18> */
[----:B------:R0:W-:Y:S01]  /*0550*/  STG.E desc[UR16][R14.64+0x1c], R19 ;  /* 0x00001c130e007986 */ /* 0x0001e2000c101910 */
[----:B------:R-:W-:Y:S05]  /*0560*/  @P0 BRA `(.L_x_80) ;  /* 0xfffffffc00840947 */ /* 0x000fea000383ffff */
[----:B------:R-:W-:-:S07]  /*0570*/  IMAD.U32 R17, RZ, RZ, UR14 ;  /* 0x0000000eff117e24 */ /* 0x000fce000f8e00ff */
.L_x_79:
[----:B------:R-:W-:-:S09]  /*0580*/  UISETP.NE.AND UP0, UPT, UR11, URZ, UPT ;  /* 0x000000ff0b00728c */ /* 0x000fd2000bf05270 */
[----:B------:R-:W-:Y:S05]  /*0590*/  BRA.U !UP0, `(.L_x_78) ;  /* 0x0000001908ac7547 */ /* 0x000fea000b800000 */
[----:B------:R-:W-:Y:S02]  /*05a0*/  UIADD3 UR7, UPT, UPT, UR11, -0x1, URZ ;  /* 0xffffffff0b077890 */ /* 0x000fe4000fffe0ff */
[----:B------:R-:W-:Y:S02]  /*05b0*/  UISETP.NE.AND UP1, UPT, UR12, URZ, UPT ;  /* 0x000000ff0c00728c */ /* 0x000fe4000bf25270 */
[----:B------:R-:W-:-:S09]  /*05c0*/  UISETP.GE.U32.AND UP0, UPT, UR7, 0x3, UPT ;  /* 0x000000030700788c */ /* 0x000fd2000bf06070 */
[----:B------:R-:W-:Y:S05]  /*05d0*/  BRA.U !UP0, `(.L_x_81) ;  /* 0x0000000108447547 */ /* 0x000fea000b800000 */
[----:B0-----:R-:W-:Y:S02]  /*05e0*/  IMAD.MOV.U32 R19, RZ, RZ, 0x7fffffff ;  /* 0x7fffffffff137424 */ /* 0x001fe400078e00ff */
[----:B------:R-:W-:-:S04]  /*05f0*/  IMAD.WIDE.U32 R8, R17, 0x4, R6 ;  /* 0x0000000411087825 */ /* 0x000fc800078e0006 */
[C---:B------:R-:W-:Y:S01]  /*0600*/  IMAD.WIDE.U32 R10, R17.reuse, 0x4, R4 ;  /* 0x00000004110a7825 */ /* 0x040fe200078e0004 */
[----:B------:R1:W-:Y:S03]  /*0610*/  STG.E desc[UR16][R8.64], R19 ;  /* 0x0000001308007986 */ /* 0x0003e6000c101910 */
[C---:B------:R-:W-:Y:S01]  /*0620*/  IMAD.WIDE.U32 R14, R17.reuse, 0x4, R2 ;  /* 0x00000004110e7825 */ /* 0x040fe200078e0002 */
[----:B------:R1:W-:Y:S01]  /*0630*/  STG.E desc[UR16][R10.64], R19 ;  /* 0x000000130a007986 */ /* 0x0003e2000c101910 */
[----:B------:R-:W-:-:S03]  /*0640*/  IADD3 R17, PT, PT, R17, 0x4, RZ ;  /* 0x0000000411117810 */ /* 0x000fc60007ffe0ff */
        /* <DEDUP_REMOVED lines=9> */
[----:B------:R1:W-:Y:S02]  /*06e0*/  STG.E desc[UR16][R14.64+0xc], R19 ;  /* 0x00000c130e007986 */ /* 0x0003e4000c101910 */
.L_x_81:
[----:B------:R-:W-:Y:S05]  /*06f0*/  BRA.U !UP1, `(.L_x_78) ;  /* 0x0000001909547547 */ /* 0x000fea000b800000 */
[----:B------:R-:W-:Y:S01]  /*0700*/  UISETP.NE.AND UP0, UPT, UR12, 0x1, UPT ;  /* 0x000000010c00788c */ /* 0x000fe2000bf05270 */
[----:B------:R-:W-:-:S08]  /*0710*/  LOP3.LUT P0, RZ, R21, 0x1, RZ, 0xc0, !PT ;  /* 0x0000000115ff7812 */ /* 0x000fd0000780c0ff */
[----:B------:R-:W-:Y:S05]  /*0720*/  BRA.U !UP0, `(.L_x_82) ;  /* 0x00000001082c7547 */ /* 0x000fea000b800000 */
[----:B01----:R-:W-:Y:S02]  /*0730*/  IMAD.MOV.U32 R19, RZ, RZ, 0x7fffffff ;  /* 0x7fffffffff137424 */ /* 0x003fe400078e00ff */
[----:B------:R-:W-:-:S04]  /*0740*/  IMAD.WIDE.U32 R8, R17, 0x4, R6 ;  /* 0x0000000411087825 */ /* 0x000fc800078e0006 */
[C---:B------:R-:W-:Y:S01]  /*0750*/  IMAD.WIDE.U32 R10, R17.reuse, 0x4, R4 ;  /* 0x00000004110a7825 */ /* 0x040fe200078e0004 */
[----:B------:R2:W-:Y:S03]  /*0760*/  STG.E desc[UR16][R8.64], R19 ;  /* 0x0000001308007986 */ /* 0x0005e6000c101910 */
[C---:B------:R-:W-:Y:S01]  /*0770*/  IMAD.WIDE.U32 R14, R17.reuse, 0x4, R2 ;  /* 0x00000004110e7825 */ /* 0x040fe200078e0002 */
[----:B------:R2:W-:Y:S03]  /*0780*/  STG.E desc[UR16][R10.64], R19 ;  /* 0x000000130a007986 */ /* 0x0005e6000c101910 */
[----:B------:R-:W-:Y:S01]  /*0790*/  VIADD R17, R17, 0x2 ;  /* 0x0000000211117836 */ /* 0x000fe20000000000 */
[----:B------:R2:W-:Y:S04]  /*07a0*/  STG.E desc[UR16][R14.64], R19 ;  /* 0x000000130e007986 */ /* 0x0005e8000c101910 */
[----:B------:R2:W-:Y:S04]  /*07b0*/  STG.E desc[UR16][R8.64+0x4], R19 ;  /* 0x0000041308007986 */ /* 0x0005e8000c101910 */
[----:B------:R2:W-:Y:S04]  /*07c0*/  STG.E desc[UR16][R10.64+0x4], R19 ;  /* 0x000004130a007986 */ /* 0x0005e8000c101910 */
[----:B------:R2:W-:Y:S02]  /*07d0*/  STG.E desc[UR16][R14.64+0x4], R19 ;  /* 0x000004130e007986 */ /* 0x0005e4000c101910 */
.L_x_82:
[----:B------:R-:W-:Y:S05]  /*07e0*/  @!P0 BRA `(.L_x_78) ;  /* 0x0000001800188947 */ /* 0x000fea0003800000 */
[----:B------:R-:W-:-:S04]  /*07f0*/  IMAD.WIDE.U32 R6, R17, 0x4, R6 ;  /* 0x0000000411067825 */ /* 0x000fc800078e0006 */
[----:B012---:R-:W-:Y:S02]  /*0800*/  IMAD.MOV.U32 R9, RZ, RZ, 0x7fffffff ;  /* 0x7fffffffff097424 */ /* 0x007fe400078e00ff */
[----:B------:R-:W-:-:S03]  /*0810*/  IMAD.WIDE.U32 R4, R17, 0x4, R4 ;  /* 0x0000000411047825 */ /* 0x000fc600078e0004 */
[----:B------:R3:W-:Y:S01]  /*0820*/  STG.E desc[UR16][R6.64], R9 ;  /* 0x0000000906007986 */ /* 0x0007e2000c101910 */
[----:B------:R-:W-:-:S03]  /*0830*/  IMAD.WIDE.U32 R2, R17, 0x4, R2 ;  /* 0x0000000411027825 */ /* 0x000fc600078e0002 */
[----:B------:R3:W-:Y:S04]  /*0840*/  STG.E desc[UR16][R4.64], R9 ;  /* 0x0000000904007986 */ /* 0x0007e8000c101910 */
[----:B------:R3:W-:Y:S01]  /*0850*/  STG.E desc[UR16][R2.64], R9 ;  /* 0x0000000902007986 */ /* 0x0007e2000c101910 */
[----:B------:R-:W-:Y:S05]  /*0860*/  BRA `(.L_x_78) ;  /* 0x0000001400f87947 */ /* 0x000fea0003800000 */
.L_x_77:
[----:B------:R-:W0:Y:S01]  /*0870*/  LDCU.64 UR18, c[0x0][0x3b0] ;  /* 0x00007600ff1277ac */ /* 0x000e220008000a00 */
[----:B------:R-:W-:Y:S01]  /*0880*/  I2FP.F32.U32 R10, R16 ;  /* 0x00000010000a7245 */ /* 0x000fe20000201000 */
[----:B------:R-:W1:Y:S04]  /*0890*/  LDC R18, c[0x0][0x38c] ;  /* 0x0000e300ff127b82 */ /* 0x000e680000000800 */
[----:B------:R-:W-:-:S04]  /*08a0*/  FADD R11, R10, 1 ;  /* 0x3f8000000a0b7421 */ /* 0x000fc80000000000 */
[----:B------:R-:W2:Y:S01]  /*08b0*/  MUFU.RCP R15, R11 ;  /* 0x0000000b000f7308 */ /* 0x000ea20000001000 */
[----:B------:R-:W-:Y:S01]  /*08c0*/  UMOV UR7, 0x40000000 ;  /* 0x4000000000077882 */ /* 0x000fe20000000000 */
[C---:B0-----:R-:W-:Y:S02]  /*08d0*/  LEA R8, P0, R0.reuse, UR18, 0x2 ;  /* 0x0000001200087c11 */ /* 0x041fe4000f8010ff */
[----:B------:R-:W-:Y:S02]  /*08e0*/  MOV R20, UR7 ;  /* 0x0000000700147c02 */ /* 0x000fe40008000f00 */
[----:B------:R-:W-:Y:S01]  /*08f0*/  LEA.HI.X R9, R0, UR19, R17, 0x2, P0 ;  /* 0x0000001300097c11 */ /* 0x000fe200080f1411 */
[----:B--2---:R-:W-:-:S04]  /*0900*/  FFMA R10, -R11, R15, 1 ;  /* 0x3f8000000b0a7423 */ /* 0x004fc8000000010f */
[----:B------:R0:W5:Y:S01]  /*0910*/  LDG.E.CONSTANT R14, desc[UR16][R8.64] ;  /* 0x00000010080e7981 */ /* 0x000162000c1e9900 */
[----:B------:R-:W-:Y:S02]  /*0920*/  BSSY.RECONVERGENT B1, `(.L_x_83) ;  /* 0x000000d000017945 */ /* 0x000fe40003800200 */
[----:B------:R-:W2:Y:S01]  /*0930*/  FCHK P0, R20, R11 ;  /* 0x0000000b14007302 */ /* 0x000ea20000000000 */
[----:B------:R-:W-:Y:S01]  /*0940*/  FFMA R15, R15, R10, R15 ;  /* 0x0000000a0f0f7223 */ /* 0x000fe2000000000f */
[----:B-1----:R-:W-:-:S03]  /*0950*/  ISETP.GE.AND P2, PT, R18, 0x1, PT ;  /* 0x000000011200780c */ /* 0x002fc60003f46270 */
[----:B------:R-:W-:-:S04]  /*0960*/  FFMA R10, R15, 2, RZ ;  /* 0x400000000f0a7823 */ /* 0x000fc800000000ff */
[----:B0-----:R-:W-:-:S04]  /*0970*/  FFMA R9, -R11, R10, 2 ;  /* 0x400000000b097423 */ /* 0x001fc8000000010a */
[----:B------:R-:W-:Y:S01]  /*0980*/  FFMA R15, R15, R9, R10 ;  /* 0x000000090f0f7223 */ /* 0x000fe2000000000a */
[----:B--2---:R-:W-:Y:S06]  /*0990*/  @!P0 BRA `(.L_x_84) ;  /* 0x0000000000148947 */ /* 0x004fec0003800000 */
[----:B------:R-:W-:Y:S01]  /*09a0*/  IMAD.MOV.U32 R9, RZ, RZ, R11 ;  /* 0x000000ffff097224 */ /* 0x000fe200078e000b */
[----:B------:R-:W-:Y:S01]  /*09b0*/  MOV R11, 0x9e0 ;  /* 0x000009e0000b7802 */ /* 0x000fe20000000f00 */
[----:B------:R-:W-:-:S07]  /*09c0*/  IMAD.MOV.U32 R8, RZ, RZ, 0x40000000 ;  /* 0x40000000ff087424 */ /* 0x000fce00078e00ff */
[----:B-----5:R-:W-:Y:S05]  /*09d0*/  CALL.REL.NOINC `($__internal_4_$__cuda_sm3x_div_rn_noftz_f32_slowpath) ;  /* 0x0000001800887944 */ /* 0x020fea0003c00000 */
[----:B------:R-:W-:-:S07]  /*09e0*/  IMAD.MOV.U32 R15, RZ, RZ, R10 ;  /* 0x000000ffff0f7224 */ /* 0x000fce00078e000a */
.L_x_84:
[----:B------:R-:W-:Y:S05]  /*09f0*/  BSYNC.RECONVERGENT B1 ;  /* 0x0000000000017941 */ /* 0x000fea0003800200 */
.L_x_83:
[----:B------:R-:W0:Y:S01]  /*0a00*/  LDC.64 R8, c[0x0][0x388] ;  /* 0x0000e200ff087b82 */ /* 0x000e220000000a00 */
[----:B------:R-:W-:-:S05]  /*0a10*/  I2FP.F32.U32 R10, R19 ;  /* 0x00000013000a7245 */ /* 0x000fca0000201000 */
[----:B------:R-:W-:Y:S01]  /*0a20*/  FADD R10, R10, 1 ;  /* 0x3f8000000a0a7421 */ /* 0x000fe20000000000 */
[----:B0-----:R-:W-:-:S04]  /*0a30*/  IADD3 R9, PT, PT, R16, -0x3, R9 ;  /* 0xfffffffd10097810 */ /* 0x001fc80007ffe009 */
[----:B------:R-:W-:-:S04]  /*0a40*/  IADD3 R9, PT, PT, R12, R9, R19 ;  /* 0x000000090c097210 */ /* 0x000fc80007ffe013 */
[----:B------:R-:W-:-:S04]  /*0a50*/  VIMNMX R9, PT, PT, RZ, R9, !PT ;  /* 0x00000009ff097248 */ /* 0x000fc80007fe0100 */
[----:B------:R-:W-:Y:S01]  /*0a60*/  VIMNMX.U32 R16, PT, PT, R9, R8, PT ;  /* 0x0000000809107248 */ /* 0x000fe20003fe0000 */
[----:B------:R-:W-:Y:S06]  /*0a70*/  @!P2 BRA `(.L_x_85) ;  /* 0x0000000400aca947 */ /* 0x000fec0003800000 */
[----:B------:R-:W-:Y:S01]  /*0a80*/  UIADD3 UR7, UPT, UPT, UR9, -0x1, URZ ;  /* 0xffffffff09077890 */ /* 0x000fe2000fffe0ff */
[----:B------:R-:W-:-:S03]  /*0a90*/  HFMA2 R9, -RZ, RZ, 0, 0 ;  /* 0x00000000ff097431 */ /* 0x000fc600000001ff */
[----:B------:R-:W-:-:S09]  /*0aa0*/  UISETP.GE.U32.AND UP0, UPT, UR7, 0x7, UPT ;  /* 0x000000070700788c */ /* 0x000fd2000bf06070 */
[----:B------:R-:W-:Y:S05]  /*0ab0*/  BRA.U !UP0, `(.L_x_86) ;  /* 0x0000000108e07547 */ /* 0x000fea000b800000 */
[----:B------:R-:W0:Y:S01]  /*0ac0*/  LDC.64 R18, c[0x0][0x3b8] ;  /* 0x0000ee00ff127b82 */ /* 0x000e220000000a00 */
[----:B------:R-:W-:Y:S01]  /*0ad0*/  IMAD R24, R0, UR5, RZ ;  /* 0x0000000500187c24 */ /* 0x000fe2000f8e02ff */
[----:B------:R-:W-:-:S03]  /*0ae0*/  UMOV UR7, UR8 ;  /* 0x0000000800077c82 */ /* 0x000fc60008000000 */
[----:B------:R-:W-:-:S03]  /*0af0*/  IMAD R25, R17, UR4, R24 ;  /* 0x0000000411197c24 */ /* 0x000fc6000f8e0218 */
[----:B------:R-:W1:Y:S08]  /*0b00*/  LDC.64 R20, c[0x0][0x3c0] ;  /* 0x0000f000ff147b82 */ /* 0x000e700000000a00 */
[----:B------:R-:W2:Y:S01]  /*0b10*/  LDC.64 R22, c[0x0][0x3c8] ;  /* 0x0000f200ff167b82 */ /* 0x000ea20000000a00 */
[----:B0-----:R-:W-:-:S03]  /*0b20*/  IMAD.WIDE.U32 R18, R0, UR4, R18 ;  /* 0x0000000400127c25 */ /* 0x001fc6000f8e0012 */
[----:B------:R-:W-:Y:S01]  /*0b30*/  IADD3 R17, P0, PT, R18, 0x10, RZ ;  /* 0x0000001012117810 */ /* 0x000fe20007f1e0ff */
[----:B-1----:R-:W-:-:S04]  /*0b40*/  IMAD.WIDE.U32 R20, R0, UR4, R20 ;  /* 0x0000000400147c25 */ /* 0x002fc8000f8e0014 */
[----:B------:R-:W-:Y:S01]  /*0b50*/  IMAD.X R28, R19, 0x1, R25, P0 ;  /* 0x00000001131c7824 */ /* 0x000fe200000e0619 */
[----:B------:R-:W-:Y:S01]  /*0b60*/  IADD3 R11, P1, PT, R20, 0x10, RZ ;  /* 0x00000010140b7810 */ /* 0x000fe20007f3e0ff */
[----:B--2---:R-:W-:-:S04]  /*0b70*/  IMAD.WIDE.U32 R22, R0, UR4, R22 ;  /* 0x0000000400167c25 */ /* 0x004fc8000f8e0016 */
[----:B------:R-:W-:Y:S01]  /*0b80*/  IMAD.X R26, R25, 0x1, R21, P1 ;  /* 0x00000001191a7824 */ /* 0x000fe200008e0615 */
[----:B------:R-:W-:-:S05]  /*0b90*/  IADD3 R9, P2, PT, R22, 0x10, RZ ;  /* 0x0000001016097810 */ /* 0x000fca0007f5e0ff */
[----:B------:R-:W-:-:S08]  /*0ba0*/  IMAD.X R24, R25, 0x1, R23, P2 ;  /* 0x0000000119187824 */ /* 0x000fd000010e0617 */
.L_x_87:
[----:B0-----:R-:W-:Y:S01]  /*0bb0*/  MOV R25, 0x7fffffff ;  /* 0x7fffffff00197802 */ /* 0x001fe20000000f00 */
[----:B------:R-:W-:Y:S01]  /*0bc0*/  IMAD.MOV.U32 R18, RZ, RZ, R17 ;  /* 0x000000ffff127224 */ /* 0x000fe200078e0011 */
[----:B------:R-:W-:Y:S01]  /*0bd0*/  MOV R21, R26 ;  /* 0x0000001a00157202 */ /* 0x000fe20000000f00 */
[----:B------:R-:W-:Y:S01]  /*0be0*/  IMAD.MOV.U32 R19, RZ, RZ, R28 ;  /* 0x000000ffff137224 */ /* 0x000fe200078e001c */
[----:B------:R-:W-:Y:S01]  /*0bf0*/  UIADD3 UR7, UPT, UPT, UR7, 0x8, URZ ;  /* 0x0000000807077890 */ /* 0x000fe2000fffe0ff */
[----:B------:R-:W-:Y:S01]  /*0c00*/  IMAD.MOV.U32 R20, RZ, RZ, R11 ;  /* 0x000000ffff147224 */ /* 0x000fe200078e000b */
[----:B------:R-:W-:Y:S01]  /*0c10*/  IADD3 R17, P0, PT, R18, 0x20, RZ ;  /* 0x0000002012117810 */ /* 0x000fe20007f1e0ff */
[----:B------:R-:W-:Y:S01]  /*0c20*/  IMAD.MOV.U32 R22, RZ, RZ, R9 ;  /* 0x000000ffff167224 */ /* 0x000fe200078e0009 */
[----:B------:R0:W-:Y:S01]  /*0c30*/  STG.E desc[UR16][R18.64+-0x10], R25 ;  /* 0xfffff01912007986 */ /* 0x0001e2000c101910 */
[----:B------:R-:W-:Y:S01]  /*0c40*/  IMAD.MOV.U32 R23, RZ, RZ, R24 ;  /* 0x000000ffff177224 */ /* 0x000fe200078e0018 */
[----:B------:R-:W-:Y:S01]  /*0c50*/  UISETP.NE.AND UP0, UPT, UR7, URZ, UPT ;  /* 0x000000ff0700728c */ /* 0x000fe2000bf05270 */
[----:B------:R-:W-:Y:S01]  /*0c60*/  IADD3 R11, P1, PT, R20, 0x20, RZ ;  /* 0x00000020140b7810 */ /* 0x000fe20007f3e0ff */
[----:B------:R0:W-:Y:S01]  /*0c70*/  STG.E desc[UR16][R20.64+-0x10], R25 ;  /* 0xfffff01914007986 */ /* 0x0001e2000c101910 */
[----:B------:R-:W-:Y:S01]  /*0c80*/  IADD3 R9, P2, PT, R22, 0x20, RZ ;  /* 0x0000002016097810 */ /* 0x000fe20007f5e0ff */
[----:B------:R-:W-:Y:S01]  /*0c90*/  IMAD.X R28, RZ, RZ, R19, P0 ;  /* 0x000000ffff1c7224 */ /* 0x000fe200000e0613 */
[----:B------:R-:W-:Y:S01]  /*0ca0*/  IADD3.X R26, PT, PT, RZ, R21, RZ, P1, !PT ;  /* 0x00000015ff1a7210 */ /* 0x000fe20000ffe4ff */
[----:B------:R0:W-:Y:S02]  /*0cb0*/  STG.E desc[UR16][R22.64+-0x10], R25 ;  /* 0xfffff01916007986 */ /* 0x0001e4000c101910 */
[----:B------:R-:W-:-:S02]  /*0cc0*/  IMAD.X R24, RZ, RZ, R23, P2 ;  /* 0x000000ffff187224 */ /* 0x000fc400010e0617 */
        /* <DEDUP_REMOVED lines=21> */
[----:B------:R-:W-:Y:S05]  /*0e20*/  BRA.U UP0, `(.L_x_87) ;  /* 0xfffffffd00607547 */ /* 0x000fea000b83ffff */
[----:B------:R-:W-:-:S07]  /*0e30*/  IMAD.U32 R9, RZ, RZ, UR13 ;  /* 0x0000000dff097e24 */ /* 0x000fce000f8e00ff */
.L_x_86:
[----:B------:R-:W-:-:S04]  /*0e40*/  ULOP3.LUT UR7, UR9, 0x7, URZ, 0xc0, !UPT ;  /* 0x0000000709077892 */ /* 0x000fc8000f8ec0ff */
[----:B------:R-:W-:-:S09]  /*0e50*/  UISETP.NE.AND UP0, UPT, UR7, URZ, UPT ;  /* 0x000000ff0700728c */ /* 0x000fd2000bf05270 */
[----:B------:R-:W-:Y:S05]  /*0e60*/  BRA.U !UP0, `(.L_x_85) ;  /* 0x0000000108b07547 */ /* 0x000fea000b800000 */
[----:B------:R-:W-:Y:S02]  /*0e70*/  UIADD3 UR7, UPT, UPT, UR7, -0x1, URZ ;  /* 0xffffffff07077890 */ /* 0x000fe4000fffe0ff */
[----:B------:R-:W-:Y:S02]  /*0e80*/  UISETP.NE.AND UP1, UPT, UR10, URZ, UPT ;  /* 0x000000ff0a00728c */ /* 0x000fe4000bf25270 */
[----:B------:R-:W-:-:S09]  /*0e90*/  UISETP.GE.U32.AND UP0, UPT, UR7, 0x3, UPT ;  /* 0x000000030700788c */ /* 0x000fd2000bf06070 */
[----:B------:R-:W-:Y:S05]  /*0ea0*/  BRA.U !UP0, `(.L_x_88) ;  /* 0x0000000108447547 */ /* 0x000fea000b800000 */
[----:B------:R-:W-:Y:S02]  /*0eb0*/  IMAD.MOV.U32 R11, RZ, RZ, 0x7fffffff ;  /* 0x7fffffffff0b7424 */ /* 0x000fe400078e00ff */
[----:B0-----:R-:W-:-:S04]  /*0ec0*/  IMAD.WIDE.U32 R18, R9, 0x4, R6 ;  /* 0x0000000409127825 */ /* 0x001fc800078e0006 */
        /* <DEDUP_REMOVED lines=15> */
.L_x_88:
[----:B------:R-:W-:Y:S05]  /*0fc0*/  BRA.U !UP1, `(.L_x_85) ;  /* 0x0000000109587547 */ /* 0x000fea000b800000 */
[----:B------:R-:W-:Y:S02]  /*0fd0*/  UISETP.NE.AND UP0, UPT, UR10, 0x1, UPT ;  /* 0x000000010a00788c */ /* 0x000fe4000bf05270 */
[----:B------:R-:W-:-:S07]  /*0fe0*/  ULOP3.LUT UP1, URZ, UR9, 0x1, URZ, 0xc0, !UPT ;  /* 0x0000000109ff7892 */ /* 0x000fce000f82c0ff */
[----:B------:R-:W-:Y:S05]  /*0ff0*/  BRA.U !UP0, `(.L_x_89) ;  /* 0x00000001082c7547 */ /* 0x000fea000b800000 */
[----:B-1----:R-:W-:Y:S02]  /*1000*/  IMAD.MOV.U32 R11, RZ, RZ, 0x7fffffff ;  /* 0x7fffffffff0b7424 */ /* 0x002fe400078e00ff */
[----:B0-----:R-:W-:-:S04]  /*1010*/  IMAD.WIDE.U32 R18, R9, 0x4, R6 ;  /* 0x0000000409127825 */ /* 0x001fc800078e0006 */
        /* <DEDUP_REMOVED lines=9> */
.L_x_89:
[----:B------:R-:W-:Y:S05]  /*10b0*/  BRA.U !UP1, `(.L_x_85) ;  /* 0x00000001091c7547 */ /* 0x000fea000b800000 */
[----:B-12---:R-:W-:Y:S02]  /*10c0*/  IMAD.MOV.U32 R11, RZ, RZ, 0x7fffffff ;  /* 0x7fffffffff0b7424 */ /* 0x006fe400078e00ff */
[----:B0-----:R-:W-:-:S04]  /*10d0*/  IMAD.WIDE.U32 R18, R9, 0x4, R6 ;  /* 0x0000000409127825 */ /* 0x001fc800078e0006 */
[C---:B------:R-:W-:Y:S01]  /*10e0*/  IMAD.WIDE.U32 R20, R9.reuse, 0x4, R4 ;  /* 0x0000000409147825 */ /* 0x040fe200078e0004 */
[----:B------:R3:W-:Y:S03]  /*10f0*/  STG.E desc[UR16][R18.64], R11 ;  /* 0x0000000b12007986 */ /* 0x0007e6000c101910 */
[----:B------:R-:W-:Y:S01]  /*1100*/  IMAD.WIDE.U32 R22, R9, 0x4, R2 ;  /* 0x0000000409167825 */ /* 0x000fe200078e0002 */
[----:B------:R3:W-:Y:S04]  /*1110*/  STG.E desc[UR16][R20.64], R11 ;  /* 0x0000000b14007986 */ /* 0x0007e8000c101910 */
[----:B------:R3:W-:Y:S02]  /*1120*/  STG.E desc[UR16][R22.64], R11 ;  /* 0x0000000b16007986 */ /* 0x0007e4000c101910 */
.L_x_85:
[----:B------:R-:W-:-:S13]  /*1130*/  ISETP.LE.AND P0, PT, R8, UR6, PT ;  /* 0x0000000608007c0c */ /* 0x000fda000bf03270 */
[----:B------:R-:W-:Y:S05]  /*1140*/  @P0 BRA `(.L_x_90) ;  /* 0x0000000800540947 */ /* 0x000fea0003800000 */
[----:B0123--:R-:W-:Y:S01]  /*1150*/  I2FP.F32.U32 R20, R12 ;  /* 0x0000000c00147245 */ /* 0x00ffe20000201000 */
[----:B------:R-:W-:Y:S03]  /*1160*/  BSSY.RECONVERGENT B1, `(.L_x_91) ;  /* 0x000000d000017945 */ /* 0x000fe60003800200 */
[----:B------:R-:W-:-:S04]  /*1170*/  IADD3 R8, PT, PT, R20, 0x1800000, RZ ;  /* 0x0180000014087810 */ /* 0x000fc80007ffe0ff */
[----:B------:R-:W-:-:S04]  /*1180*/  LOP3.LUT R8, R8, 0x7f800000, RZ, 0xc0, !PT ;  /* 0x7f80000008087812 */ /* 0x000fc800078ec0ff */
[----:B------:R-:W-:-:S13]  /*1190*/  ISETP.GT.U32.AND P0, PT, R8, 0x1ffffff, PT ;  /* 0x01ffffff0800780c */ /* 0x000fda0003f04070 */
[----:B------:R-:W-:Y:S05]  /*11a0*/  @P0 BRA `(.L_x_92) ;  /* 0x0000000000100947 */ /* 0x000fea0003800000 */
[----:B------:R-:W-:-:S07]  /*11b0*/  MOV R18, 0x11d0 ;  /* 0x000011d000127802 */ /* 0x000fce0000000f00 */
[----:B-----5:R-:W-:Y:S05]  /*11c0*/  CALL.REL.NOINC `($__internal_3_$__cuda_sm20_rcp_rn_f32_slowpath) ;  /* 0x0000000c00b87944 */ /* 0x020fea0003c00000 */
[----:B------:R-:W-:Y:S01]  /*11d0*/  IMAD.MOV.U32 R17, RZ, RZ, R11 ;  /* 0x000000ffff117224 */ /* 0x000fe200078e000b */
[----:B------:R-:W-:Y:S06]  /*11e0*/  BRA `(.L_x_93) ;  /* 0x0000000000107947 */ /* 0x000fec0003800000 */
.L_x_92:
[----:B------:R-:W0:Y:S02]  /*11f0*/  MUFU.RCP R17, R20 ;  /* 0x0000001400117308 */ /* 0x000e240000001000 */
[----:B0-----:R-:W-:-:S04]  /*1200*/  FFMA R8, R20, R17, -1 ;  /* 0xbf80000014087423 */ /* 0x001fc80000000011 */
[----:B------:R-:W-:-:S04]  /*1210*/  FADD.FTZ R8, -R8, -RZ ;  /* 0x800000ff08087221 */ /* 0x000fc80000010100 */
[----:B------:R-:W-:-:S07]  /*1220*/  FFMA R17, R17, R8, R17 ;  /* 0x0000000811117223 */ /* 0x000fce0000000011 */
.L_x_93:
[----:B------:R-:W-:Y:S05]  /*1230*/  BSYNC.RECONVERGENT B1 ;  /* 0x0000000000017941 */ /* 0x000fea0003800200 */
.L_x_91:
[----:B------:R-:W0:Y:S01]  /*1240*/  MUFU.RCP R9, R10 ;  /* 0x0000000a00097308 */ /* 0x000e220000001000 */
[----:B------:R-:W-:Y:S01]  /*1250*/  UMOV UR7, 0x40000000 ;  /* 0x4000000000077882 */ /* 0x000fe20000000000 */
[----:B------:R-:W-:Y:S01]  /*1260*/  BSSY.RECONVERGENT B1, `(.L_x_94) ;  /* 0x000000e000017945 */ /* 0x000fe20003800200 */
[----:B------:R-:W-:-:S05]  /*1270*/  IMAD.U32 R11, RZ, RZ, UR7 ;  /* 0x00000007ff0b7e24 */ /* 0x000fca000f8e00ff */
[----:B------:R-:W1:Y:S01]  /*1280*/  FCHK P0, R11, R10 ;  /* 0x0000000a0b007302 */ /* 0x000e620000000000 */
[----:B0-----:R-:W-:-:S04]  /*1290*/  FFMA R18, -R10, R9, 1 ;  /* 0x3f8000000a127423 */ /* 0x001fc80000000109 */
[----:B------:R-:W-:-:S04]  /*12a0*/  FFMA R18, R9, R18, R9 ;  /* 0x0000001209127223 */ /* 0x000fc80000000009 */
[----:B------:R-:W-:-:S04]  /*12b0*/  FFMA R9, R18, 2, RZ ;  /* 0x4000000012097823 */ /* 0x000fc800000000ff */
[----:B------:R-:W-:-:S04]  /*12c0*/  FFMA R8, -R10, R9, 2 ;  /* 0x400000000a087423 */ /* 0x000fc80000000109 */
[----:B------:R-:W-:Y:S01]  /*12d0*/  FFMA R18, R18, R8, R9 ;  /* 0x0000000812127223 */ /* 0x000fe20000000009 */
[----:B-1----:R-:W-:Y:S06]  /*12e0*/  @!P0 BRA `(.L_x_95) ;  /* 0x0000000000148947 */ /* 0x002fec0003800000 */
[----:B------:R-:W-:Y:S02]  /*12f0*/  HFMA2 R8, -RZ, RZ, 2, 0 ;  /* 0x40000000ff087431 */ /* 0x000fe400000001ff */
[----:B------:R-:W-:Y:S01]  /*1300*/  IMAD.MOV.U32 R9, RZ, RZ, R10 ;  /* 0x000000ffff097224 */ /* 0x000fe200078e000a */
[----:B------:R-:W-:-:S07]  /*1310*/  MOV R11, 0x1330 ;  /* 0x00001330000b7802 */ /* 0x000fce0000000f00 */
[----:B-----5:R-:W-:Y:S05]  /*1320*/  CALL.REL.NOINC `($__internal_4_$__cuda_sm3x_div_rn_noftz_f32_slowpath) ;  /* 0x0000001000347944 */ /* 0x020fea0003c00000 */
[----:B------:R-:W-:-:S07]  /*1330*/  IMAD.MOV.U32 R18, RZ, RZ, R10 ;  /* 0x000000ffff127224 */ /* 0x000fce00078e000a */
.L_x_95:
[----:B------:R-:W-:Y:S05]  /*1340*/  BSYNC.RECONVERGENT B1 ;  /* 0x0000000000017941 */ /* 0x000fea0003800200 */
.L_x_94:
[----:B------:R-:W-:Y:S02]  /*1350*/  PRMT R19, RZ, 0x7610, R19 ;  /* 0x00007610ff137816 */ /* 0x000fe40000000013 */
[----:B------:R-:W-:Y:S01]  /*1360*/  CS2R R20, SRZ ;  /* 0x0000000000147805 */ /* 0x000fe2000001ff00 */
[----:B------:R-:W-:Y:S01]  /*1370*/  IMAD.MOV.U32 R23, RZ, RZ, RZ ;  /* 0x000000ffff177224 */ /* 0x000fe200078e00ff */
[----:B------:R-:W-:Y:S01]  /*1380*/  MOV R28, RZ ;  /* 0x000000ff001c7202 */ /* 0x000fe20000000f00 */
[----:B------:R-:W-:Y:S01]  /*1390*/  IMAD.U32 R25, RZ, RZ, UR6 ;  /* 0x00000006ff197e24 */ /* 0x000fe2000f8e00ff */
[----:B------:R-:W-:Y:S02]  /*13a0*/  PRMT R22, RZ, 0x7610, R22 ;  /* 0x00007610ff167816 */ /* 0x000fe40000000016 */
[----:B------:R-:W-:Y:S02]  /*13b0*/  CS2R R26, SRZ ;  /* 0x00000000001a7805 */ /* 0x000fe4000001ff00 */
[----:B------:R-:W-:-:S07]  /*13c0*/  PRMT R24, RZ, 0x7610, R24 ;  /* 0x00007610ff187816 */ /* 0x000fce0000000018 */
.L_x_106:
[----:B------:R-:W0:Y:S02]  /*13d0*/  LDC.64 R8, c[0x0][0x380] ;  /* 0x0000e000ff087b82 */ /* 0x000e240000000a00 */
[----:B0-----:R-:W-:-:S06]  /*13e0*/  IMAD.WIDE.U32 R8, R25, 0x4, R8 ;  /* 0x0000000419087825 */ /* 0x001fcc00078e0008 */
[----:B------:R-:W2:Y:S02]  /*13f0*/  LDG.E.CONSTANT R9, desc[UR16][R8.64] ;  /* 0x0000001008097981 */ /* 0x000ea4000c1e9900 */
[----:B--2---:R-:W-:-:S13]  /*1400*/  FSETP.NAN.AND P0, PT, |R9|, |R9|, PT ;  /* 0x400000090900720b */ /* 0x004fda0003f08200 */
[----:B------:R-:W-:Y:S05]  /*1410*/  @P0 BRA `(.L_x_96) ;  /* 0x00000000002c0947 */ /* 0x000fea0003800000 */
[----:B------:R-:W-:Y:S02]  /*1420*/  LOP3.LUT P2, RZ, R24, 0xff, RZ, 0xc0, !PT ;  /* 0x000000ff18ff7812 */ /* 0x000fe4000784c0ff */
[----:B------:R-:W-:-:S04]  /*1430*/  FSETP.NEU.AND P1, PT, |R9|, +INF , PT ;  /* 0x7f8000000900780b */ /* 0x000fc80003f2d200 */
[----:B------:R-:W-:-:S07]  /*1440*/  PLOP3.LUT P0, PT, P1, PT, PT, 0x80, 0x8 ;  /* 0x000000000008781c */ /* 0x000fce0000f0f070 */
[----:B------:R-:W-:Y:S06]  /*1450*/  @!P2 BRA `(.L_x_97) ;  /* 0x00000000002ca947 */ /* 0x000fec0003800000 */
[----:B------:R-:W-:Y:S01]  /*1460*/  PLOP3.LUT P0, PT, PT, PT, PT, 0x8, 0x80 ;  /* 0x000000000080781c */ /* 0x000fe20003f0e170 */
[----:B------:R-:W-:Y:S01]  /*1470*/  IMAD.MOV.U32 R24, RZ, RZ, 0x1 ;  /* 0x00000001ff187424 */ /* 0x000fe200078e00ff */
[----:B------:R-:W-:Y:S11]  /*1480*/  @!P1 BRA `(.L_x_98) ;  /* 0x0000000000289947 */ /* 0x000ff60003800000 */
[----:B------:R-:W-:Y:S01]  /*1490*/  FADD R11, -R20, R9 ;  /* 0x00000009140b7221 */ /* 0x000fe20000000100 */
[----:B------:R-:W-:-:S03]  /*14a0*/  PLOP3.LUT P0, PT, PT, PT, PT, 0x80, 0x8 ;  /* 0x000000000008781c */ /* 0x000fc60003f0f070 */
[----:B------:R-:W-:Y:S01]  /*14b0*/  FFMA R20, R11, R15, R20 ;  /* 0x0000000f0b147223 */ /* 0x000fe20000000014 */
[----:B------:R-:W-:Y:S09]  /*14c0*/  BRA `(.L_x_98) ;  /* 0x0000000000187947 */ /* 0x000ff20003800000 */
.L_x_96:
[----:B------:R-:W-:Y:S01]  /*14d0*/  LOP3.LUT P1, RZ, R24, 0xff, RZ, 0xc0, !PT ;  /* 0x000000ff18ff7812 */ /* 0x000fe2000782c0ff */
[----:B------:R-:W-:Y:S01]  /*14e0*/  IMAD.MOV.U32 R24, RZ, RZ, 0x1 ;  /* 0x00000001ff187424 */ /* 0x000fe200078e00ff */
[----:B------:R-:W-:-:S11]  /*14f0*/  PLOP3.LUT P0, PT, PT, PT, PT, 0x8, 0x80 ;  /* 0x000000000080781c */ /* 0x000fd60003f0e170 */
[----:B------:R-:W-:Y:S05]  /*1500*/  @P1 BRA `(.L_x_98) ;  /* 0x0000000000081947 */ /* 0x000fea0003800000 */
.L_x_97:
[----:B------:R-:W-:Y:S02]  /*1510*/  SEL R24, RZ, 0x1, !P0 ;  /* 0x00000001ff187807 */ /* 0x000fe40004000000 */
[----:B------:R-:W-:-:S07]  /*1520*/  FSEL R20, R9, R20, P0 ;  /* 0x0000001409147208 */ /* 0x000fce0000000000 */
.L_x_98:
[----:B------:R-:W-:Y:S01]  /*1530*/  PRMT R8, R24, 0x9910, RZ ;  /* 0x0000991018087816 */ /* 0x000fe200000000ff */
[----:B------:R-:W-:-:S03]  /*1540*/  IMAD.MOV.U32 R29, RZ, RZ, R28 ;  /* 0x000000ffff1d7224 */ /* 0x000fc600078e001c */
[----:B------:R-:W-:-:S13]  /*1550*/  ISETP.EQ.OR P1, PT, R8, RZ, !P0 ;  /* 0x000000ff0800720c */ /* 0x000fda0004722670 */
[----:B------:R-:W-:Y:S05]  /*1560*/  @P1 BRA `(.L_x_99) ;  /* 0x0000000000181947 */ /* 0x000fea0003800000 */
[----:B------:R-:W-:Y:S01]  /*1570*/  LOP3.LUT P1, RZ, R22, 0xff, RZ, 0xc0, !PT ;  /* 0x000000ff16ff7812 */ /* 0x000fe2000782c0ff */
[----:B------:R-:W-:Y:S01]  /*1580*/  FADD R29, -R20, R9 ;  /* 0x00000009141d7221 */ /* 0x000fe20000000100 */
[----:B------:R-:W-:-:S03]  /*1590*/  HFMA2 R22, -RZ, RZ, 0, 5.9604644775390625e-08 ;  /* 0x00000001ff167431 */ /* 0x000fc600000001ff */
[----:B------:R-:W-:-:S08]  /*15a0*/  FADD R29, |R29|, -RZ ;  /* 0x800000ff1d1d7221 */ /* 0x000fd00000000200 */
[----:B------:R-:W-:-:S04]  /*15b0*/  @P1 FADD R11, R29, -R28 ;  /* 0x8000001c1d0b1221 */ /* 0x000fc80000000000 */
[----:B------:R-:W-:-:S07]  /*15c0*/  @P1 FFMA R29, R11, R15, R28 ;  /* 0x0000000f0b1d1223 */ /* 0x000fce000000001c */
.L_x_99:
[----:B------:R-:W-:-:S04]  /*15d0*/  LOP3.LUT P1, RZ, R22, 0xff, RZ, 0xc0, !PT ;  /* 0x000000ff16ff7812 */ /* 0x000fc8000782c0ff */
[----:B------:R-:W-:-:S04]  /*15e0*/  ISETP.NE.AND P1, PT, R8, RZ, P1 ;  /* 0x000000ff0800720c */ /* 0x000fc80000f25270 */
[----:B------:R-:W-:-:S13]  /*15f0*/  PLOP3.LUT P1, PT, P1, P0, PT, 0x80, 0x8 ;  /* 0x000000000008781c */ /* 0x000fda0000f21070 */
[----:B------:R-:W-:Y:S05]  /*1600*/  @!P1 BRA `(.L_x_100) ;  /* 0x0000000000749947 */ /* 0x000fea0003800000 */
[----:B-----5:R-:W-:Y:S01]  /*1610*/  FMUL R31, R14, R29 ;  /* 0x0000001d0e1f7220 */ /* 0x020fe20000400000 */
[----:B------:R-:W-:Y:S04]  /*1620*/  BSSY.RECONVERGENT B1, `(.L_x_100) ;  /* 0x000001b000017945 */ /* 0x000fe80003800200 */
[----:B------:R-:W-:-:S04]  /*1630*/  FSETP.NE.AND P0, PT, |R31|, +INF , PT ;  /* 0x7f8000001f00780b */ /* 0x000fc80003f05200 */
[----:B------:R-:W-:-:S13]  /*1640*/  FSETP.EQ.OR P0, PT, R31, RZ, !P0 ;  /* 0x000000ff1f00720b */ /* 0x000fda0004702400 */
[----:B------:R-:W-:Y:S05]  /*1650*/  @P0 BRA `(.L_x_101) ;  /* 0x00000000005c0947 */ /* 0x000fea0003800000 */
[----:B------:R-:W0:Y:S01]  /*1660*/  MUFU.RCP R10, R31 ;  /* 0x0000001f000a7308 */ /* 0x000e220000001000 */
[----:B------:R-:W-:Y:S01]  /*1670*/  FADD R8, -R20, R9 ;  /* 0x0000000914087221 */ /* 0x000fe20000000100 */
[----:B------:R-:W-:Y:S06]  /*1680*/  BSSY.RECONVERGENT B2, `(.L_x_102) ;  /* 0x000000b000027945 */ /* 0x000fec0003800200 */
[----:B------:R-:W1:Y:S01]  /*1690*/  FCHK P0, R8, R31 ;  /* 0x0000001f08007302 */ /* 0x000e620000000000 */
[----:B0-----:R-:W-:-:S04]  /*16a0*/  FFMA R11, -R31, R10, 1 ;  /* 0x3f8000001f0b7423 */ /* 0x001fc8000000010a */
[----:B------:R-:W-:-:S04]  /*16b0*/  FFMA R11, R10, R11, R10 ;  /* 0x0000000b0a0b7223 */ /* 0x000fc8000000000a */
[----:B------:R-:W-:-:S04]  /*16c0*/  FFMA R10, R8, R11, RZ ;  /* 0x0000000b080a7223 */ /* 0x000fc800000000ff */
[----:B------:R-:W-:-:S04]  /*16d0*/  FFMA R9, -R31, R10, R8 ;  /* 0x0000000a1f097223 */ /* 0x000fc80000000108 */
[----:B------:R-:W-:Y:S01]  /*16e0*/  FFMA R10, R11, R9, R10 ;  /* 0x000000090b0a7223 */ /* 0x000fe2000000000a */
[----:B-1----:R-:W-:Y:S06]  /*16f0*/  @!P0 BRA `(.L_x_103) ;  /* 0x00000000000c8947 */ /* 0x002fec0003800000 */
[----:B------:R-:W-:Y:S01]  /*1700*/  IMAD.MOV.U32 R9, RZ, RZ, R31 ;  /* 0x000000ffff097224 */ /* 0x000fe200078e001f */
[----:B------:R-:W-:-:S07]  /*1710*/  MOV R11, 0x1730 ;  /* 0x00001730000b7802 */ /* 0x000fce0000000f00 */
[----:B------:R-:W-:Y:S05]  /*1720*/  CALL.REL.NOINC `($__internal_4_$__cuda_sm3x_div_rn_noftz_f32_slowpath) ;  /* 0x0000000c00347944 */ /* 0x000fea0003c00000 */
.L_x_103:
[----:B------:R-:W-:Y:S05]  /*1730*/  BSYNC.RECONVERGENT B2 ;  /* 0x0000000000027941 */ /* 0x000fea0003800200 */
.L_x_102:
[----:B------:R-:W-:-:S13]  /*1740*/  LOP3.LUT P0, RZ, R19, 0xff, RZ, 0xc0, !PT ;  /* 0x000000ff13ff7812 */ /* 0x000fda000780c0ff */
[----:B------:R-:W-:-:S04]  /*1750*/  @!P0 FSETP.NE.AND P1, PT, |R10|, +INF , PT ;  /* 0x7f8000000a00880b */ /* 0x000fc80003f25200 */
[----:B------:R-:W-:Y:S02]  /*1760*/  @!P0 SEL R19, RZ, 0x1, !P1 ;  /* 0x00000001ff138807 */ /* 0x000fe40004800000 */
[----:B------:R-:W-:Y:S01]  /*1770*/  @!P0 FSEL R21, R10, R21, P1 ;  /* 0x000000150a158208 */ /* 0x000fe20000800000 */
[----:B------:R-:W-:Y:S06]  /*1780*/  @!P0 BRA `(.L_x_101) ;  /* 0x0000000000108947 */ /* 0x000fec0003800000 */
[----:B------:R-:W-:Y:S01]  /*1790*/  FSETP.NE.AND P0, PT, |R10|, +INF , PT ;  /* 0x7f8000000a00780b */ /* 0x000fe20003f05200 */
[----:B------:R-:W-:-:S12]  /*17a0*/  IMAD.MOV.U32 R19, RZ, RZ, 0x1 ;  /* 0x00000001ff137424 */ /* 0x000fd800078e00ff */
[----:B------:R-:W-:-:S04]  /*17b0*/  @P0 FADD R10, -R21, R10 ;  /* 0x0000000a150a0221 */ /* 0x000fc80000000100 */
[----:B------:R-:W-:-:S07]  /*17c0*/  @P0 FFMA R21, R10, R18, R21 ;  /* 0x000000120a150223 */ /* 0x000fce0000000015 */
.L_x_101:
[----:B------:R-:W-:Y:S05]  /*17d0*/  BSYNC.RECONVERGENT B1 ;  /* 0x0000000000017941 */ /* 0x000fea0003800200 */
.L_x_100:
[----:B------:R-:W-:Y:S01]  /*17e0*/  LOP3.LUT P0, RZ, R19, 0xff, RZ, 0xc0, !PT ;  /* 0x000000ff13ff7812 */ /* 0x000fe2000780c0ff */
[----:B------:R-:W-:Y:S01]  /*17f0*/  IMAD.WIDE.U32 R8, R25, 0x4, R6 ;  /* 0x0000000419087825 */ /* 0x000fe200078e0006 */
[----:B------:R-:W-:Y:S02]  /*1800*/  BSSY.RECONVERGENT B1, `(.L_x_104) ;  /* 0x0000016000017945 */ /* 0x000fe40003800200 */
[----:B------:R-:W-:Y:S02]  /*1810*/  FSEL R10, R21, +QNAN , P0 ;  /* 0x7fffffff150a7808 */ /* 0x000fe40000000000 */
[----:B------:R-:W-:Y:S02]  /*1820*/  ISETP.GE.AND P0, PT, R25, R12, PT ;  /* 0x0000000c1900720c */ /* 0x000fe40003f06270 */
[----:B------:R-:W-:Y:S01]  /*1830*/  FSETP.NE.AND P1, PT, |R10|, +INF , PT ;  /* 0x7f8000000a00780b */ /* 0x000fe20003f25200 */
[----:B------:R0:W-:-:S12]  /*1840*/  STG.E desc[UR16][R8.64], R10 ;  /* 0x0000000a08007986 */ /* 0x0001d8000c101910 */
[----:B------:R-:W-:Y:S01]  /*1850*/  @P1 FADD R11, -R27, R10 ;  /* 0x0000000a1b0b1221 */ /* 0x000fe20000000100 */
[----:B------:R-:W-:-:S03]  /*1860*/  @P1 IADD3 R23, PT, PT, R23, 0x1, RZ ;  /* 0x0000000117171810 */ /* 0x000fc60007ffe0ff */
[----:B------:R-:W-:-:S04]  /*1870*/  @P1 FADD R31, R26, R11 ;  /* 0x0000000b1a1f1221 */ /* 0x000fc80000000000 */
[--C-:B------:R-:W-:Y:S01]  /*1880*/  @P1 FADD R28, -R26, R31.reuse ;  /* 0x0000001f1a1c1221 */ /* 0x100fe20000000100 */
[----:B------:R-:W-:-:S03]  /*1890*/  @P1 IMAD.MOV.U32 R26, RZ, RZ, R31 ;  /* 0x000000ffff1a1224 */ /* 0x000fc600078e001f */
[----:B------:R-:W-:Y:S01]  /*18a0*/  @P1 FADD R27, -R11, R28 ;  /* 0x0000001c0b1b1221 */ /* 0x000fe20000000100 */
[----:B0-----:R-:W-:Y:S06]  /*18b0*/  @!P0 BRA `(.L_x_105) ;  /* 0x0000000000288947 */ /* 0x001fec0003800000 */
[----:B------:R-:W-:-:S04]  /*18c0*/  IMAD.IADD R9, R25, 0x1, -R12 ;  /* 0x0000000119097824 */ /* 0x000fc800078e0a0c */
[----:B------:R-:W-:-:S06]  /*18d0*/  IMAD.WIDE R8, R9, 0x4, R6 ;  /* 0x0000000409087825 */ /* 0x000fcc00078e0206 */
[----:B------:R-:W2:Y:S02]  /*18e0*/  LDG.E R8, desc[UR16][R8.64] ;  /* 0x0000001008087981 */ /* 0x000ea4000c1e1900 */
[----:B--2---:R-:W-:-:S13]  /*18f0*/  FSETP.NE.AND P0, PT, |R8|, +INF , PT ;  /* 0x7f8000000800780b */ /* 0x004fda0003f05200 */
[----:B------:R-:W-:Y:S01]  /*1900*/  @P0 FADD R11, -R27, -R8 ;  /* 0x800000081b0b0221 */ /* 0x000fe20000000100 */
[----:B------:R-:W-:-:S03]  /*1910*/  @P0 VIADD R23, R23, 0xffffffff ;  /* 0xffffffff17170836 */ /* 0x000fc60000000000 */
[----:B------:R-:W-:-:S04]  /*1920*/  @P0 FADD R31, R26, R11 ;  /* 0x0000000b1a1f0221 */ /* 0x000fc80000000000 */
[--C-:B------:R-:W-:Y:S01]  /*1930*/  @P0 FADD R28, -R26, R31.reuse ;  /* 0x0000001f1a1c0221 */ /* 0x100fe20000000100 */
[----:B------:R-:W-:-:S03]  /*1940*/  @P0 IMAD.MOV.U32 R26, RZ, RZ, R31 ;  /* 0x000000ffff1a0224 */ /* 0x000fc600078e001f */
[----:B------:R-:W-:-:S07]  /*1950*/  @P0 FADD R27, -R11, R28 ;  /* 0x0000001c0b1b0221 */ /* 0x000fce0000000100 */
.L_x_105:
[----:B------:R-:W-:Y:S05]  /*1960*/  BSYNC.RECONVERGENT B1 ;  /* 0x0000000000017941 */ /* 0x000fea0003800200 */
.L_x_104:
[----:B------:R-:W-:Y:S01]  /*1970*/  FMUL R8, R26, R17 ;  /* 0x000000111a087220 */ /* 0x000fe20000400000 */
[----:B------:R-:W-:Y:S01]  /*1980*/  ISETP.GE.AND P0, PT, R23, R12, PT ;  /* 0x0000000c1700720c */ /* 0x000fe20003f06270 */
[----:B------:R-:W0:Y:S01]  /*1990*/  LDCU UR7, c[0x0][0x388] ;  /* 0x00007100ff0777ac */ /* 0x000e220008000800 */
[----:B------:R-:W-:Y:S01]  /*19a0*/  MOV R31, 0x7fffffff ;  /* 0x7fffffff001f7802 */ /* 0x000fe20000000f00 */
[----:B------:R-:W-:Y:S01]  /*19b0*/  IMAD.MOV.U32 R28, RZ, RZ, R29 ;  /* 0x000000ffff1c7224 */ /* 0x000fe200078e001d */
[----:B------:R-:W-:Y:S01]  /*19c0*/  FSEL R33, R8, +QNAN , P0 ;  /* 0x7fffffff08217808 */ /* 0x000fe20000000000 */
[----:B------:R-:W-:-:S03]  /*19d0*/  IMAD.WIDE.U32 R8, R25, 0x4, R4 ;  /* 0x0000000419087825 */ /* 0x000fc600078e0004 */
[----:B------:R-:W-:Y:S02]  /*19e0*/  FSETP.NAN.AND P0, PT, |R33|, |R33|, PT ;  /* 0x400000212100720b */ /* 0x000fe40003f08200 */
[----:B------:R4:W-:Y:S02]  /*19f0*/  STG.E desc[UR16][R8.64], R33 ;  /* 0x0000002108007986 */ /* 0x0009e4000c101910 */
[----:B------:R-:W-:-:S13]  /*1a00*/  ISETP.LT.U32.OR P0, PT, R25, R16, P0 ;  /* 0x000000101900720c */ /* 0x000fda0000701470 */
[----:B------:R-:W-:Y:S01]  /*1a10*/  @!P0 FADD R10, -R10, R33 ;  /* 0x000000210a0a8221 */ /* 0x000fe20000000100 */
[----:B------:R-:W-:-:S04]  /*1a20*/  @!P0 FSETP.NEU.AND P2, PT, |R33|, +INF , PT ;  /* 0x7f8000002100880b */ /* 0x000fc80003f4d200 */
[----:B------:R-:W-:-:S04]  /*1a30*/  @!P0 FSEL R10, R10, +QNAN , P2 ;  /* 0x7fffffff0a0a8808 */ /* 0x000fc80001000000 */
[----:B------:R-:W-:Y:S01]  /*1a40*/  @!P0 FSEL R31, R10, +QNAN , P1 ;  /* 0x7fffffff0a1f8808 */ /* 0x000fe20000800000 */
[----:B------:R-:W-:-:S04]  /*1a50*/  IMAD.WIDE.U32 R10, R25, 0x4, R2 ;  /* 0x00000004190a7825 */ /* 0x000fc800078e0002 */
[----:B------:R-:W-:Y:S01]  /*1a60*/  VIADD R25, R25, 0x1 ;  /* 0x0000000119197836 */ /* 0x000fe20000000000 */
[----:B------:R4:W-:Y:S04]  /*1a70*/  STG.E desc[UR16][R10.64], R31 ;  /* 0x0000001f0a007986 */ /* 0x0009e8000c101910 */
[----:B0-----:R-:W-:-:S13]  /*1a80*/  ISETP.NE.AND P0, PT, R25, UR7, PT ;  /* 0x0000000719007c0c */ /* 0x001fda000bf05270 */
[----:B----4-:R-:W-:Y:S05]  /*1a90*/  @P0 BRA `(.L_x_106) ;  /* 0xfffffff8004c0947 */ /* 0x010fea000383ffff */
.L_x_90:
[----:B------:R-:W-:-:S13]  /*1aa0*/  ISETP.NE.AND P0, PT, R16, RZ, PT ;  /* 0x000000ff1000720c */ /* 0x000fda0003f05270 */
[----:B------:R-:W-:Y:S05]  /*1ab0*/  @!P0 BRA `(.L_x_78) ;  /* 0x0000000400648947 */ /* 0x000fea0003800000 */
[C---:B------:R-:W-:Y:S01]  /*1ac0*/  ISETP.GE.U32.AND P0, PT, R16.reuse, 0x8, PT ;  /* 0x000000081000780c */ /* 0x040fe20003f06070 */
[----:B------:R-:W-:Y:S01]  /*1ad0*/  BSSY.RECONVERGENT B1, `(.L_x_107) ;  /* 0x0000026000017945 */ /* 0x000fe20003800200 */
[----:B------:R-:W-:Y:S01]  /*1ae0*/  LOP3.LUT R8, R16, 0x7, RZ, 0xc0, !PT ;  /* 0x0000000710087812 */ /* 0x000fe200078ec0ff */
[----:B------:R-:W-:-:S03]  /*1af0*/  IMAD.MOV.U32 R9, RZ, RZ, RZ ;  /* 0x000000ffff097224 */ /* 0x000fc600078e00ff */
[----:B------:R-:W-:-:S07]  /*1b00*/  ISETP.NE.AND P1, PT, R8, RZ, PT ;  /* 0x000000ff0800720c */ /* 0x000fce0003f25270 */
[----:B------:R-:W-:Y:S06]  /*1b10*/  @!P0 BRA `(.L_x_108) ;  /* 0x0000000000848947 */ /* 0x000fec0003800000 */
[----:B------:R-:W-:Y:S01]  /*1b20*/  HFMA2 R17, -RZ, RZ, 0, 0 ;  /* 0x00000000ff117431 */ /* 0x000fe200000001ff */
[----:B------:R-:W-:-:S07]  /*1b30*/  LOP3.LUT R9, R16, 0x7ffffff8, RZ, 0xc0, !PT ;  /* 0x7ffffff810097812 */ /* 0x000fce00078ec0ff */
.L_x_109:
[----:B01234-:R-:W-:Y:S02]  /*1b40*/  IMAD.MOV.U32 R21, RZ, RZ, 0x7fffffff ;  /* 0x7fffffffff157424 */ /* 0x01ffe400078e00ff */
[----:B------:R-:W-:-:S04]  /*1b50*/  IMAD.WIDE.U32 R10, R17, 0x4, R6 ;  /* 0x00000004110a7825 */ /* 0x000fc800078e0006 */
[C---:B-----5:R-:W-:Y:S01]  /*1b60*/  IMAD.WIDE.U32 R14, R17.reuse, 0x4, R4 ;  /* 0x00000004110e7825 */ /* 0x060fe200078e0004 */
[----:B------:R4:W-:Y:S03]  /*1b70*/  STG.E desc[UR16][R10.64], R21 ;  /* 0x000000150a007986 */ /* 0x0009e6000c101910 */
[C---:B------:R-:W-:Y:S01]  /*1b80*/  IMAD.WIDE.U32 R18, R17.reuse, 0x4, R2 ;  /* 0x0000000411127825 */ /* 0x040fe200078e0002 */
[----:B------:R4:W-:Y:S03]  /*1b90*/  STG.E desc[UR16][R14.64], R21 ;  /* 0x000000150e007986 */ /* 0x0009e6000c101910 */
[----:B------:R-:W-:Y:S01]  /*1ba0*/  VIADD R17, R17, 0x8 ;  /* 0x0000000811117836 */ /* 0x000fe20000000000 */
[----:B------:R4:W-:Y:S04]  /*1bb0*/  STG.E desc[UR16][R18.64], R21 ;  /* 0x0000001512007986 */ /* 0x0009e8000c101910 */
[----:B------:R4:W-:Y:S01]  /*1bc0*/  STG.E desc[UR16][R10.64+0x4], R21 ;  /* 0x000004150a007986 */ /* 0x0009e2000c101910 */
[----:B------:R-:W-:-:S03]  /*1bd0*/  ISETP.NE.AND P0, PT, R17, R9, PT ;  /* 0x000000091100720c */ /* 0x000fc60003f05270 */
        /* <DEDUP_REMOVED lines=21> */
.L_x_108:
[----:B------:R-:W-:Y:S05]  /*1d30*/  BSYNC.RECONVERGENT B1 ;  /* 0x0000000000017941 */ /* 0x000fea0003800200 */
.L_x_107:
[----:B------:R-:W-:Y:S05]  /*1d40*/  @!P1 BRA `(.L_x_78) ;  /* 0x0000000000c09947 */ /* 0x000fea0003800000 */
[----:B------:R-:W-:Y:S01]  /*1d50*/  ISETP.GE.U32.AND P0, PT, R8, 0x4, PT ;  /* 0x000000040800780c */ /* 0x000fe20003f06070 */
[----:B------:R-:W-:Y:S01]  /*1d60*/  BSSY.RECONVERGENT B1, `(.L_x_110) ;  /* 0x0000015000017945 */ /* 0x000fe20003800200 */
[----:B------:R-:W-:-:S04]  /*1d70*/  LOP3.LUT R12, R16, 0x3, RZ, 0xc0, !PT ;  /* 0x00000003100c7812 */ /* 0x000fc800078ec0ff */
[----:B------:R-:W-:-:S07]  /*1d80*/  ISETP.NE.AND P1, PT, R12, RZ, PT ;  /* 0x000000ff0c00720c */ /* 0x000fce0003f25270 */
[----:B------:R-:W-:Y:S06]  /*1d90*/  @!P0 BRA `(.L_x_111) ;  /* 0x0000000000448947 */ /* 0x000fec0003800000 */
[----:B------:R-:W-:Y:S02]  /*1da0*/  IMAD.MOV.U32 R17, RZ, RZ, 0x7fffffff ;  /* 0x7fffffffff117424 */ /* 0x000fe400078e00ff */
[----:B-1234-:R-:W-:-:S04]  /*1db0*/  IMAD.WIDE.U32 R10, R9, 0x4, R6 ;  /* 0x00000004090a7825 */ /* 0x01efc800078e0006 */
[C---:B-----5:R-:W-:Y:S01]  /*1dc0*/  IMAD.WIDE.U32 R14, R9.reuse, 0x4, R4 ;  /* 0x00000004090e7825 */ /* 0x060fe200078e0004 */
[----:B------:R1:W-:Y:S03]  /*1dd0*/  STG.E desc[UR16][R10.64], R17 ;  /* 0x000000110a007986 */ /* 0x0003e6000c101910 */
[C---:B0-----:R-:W-:Y:S01]  /*1de0*/  IMAD.WIDE.U32 R18, R9.reuse, 0x4, R2 ;  /* 0x0000000409127825 */ /* 0x041fe200078e0002 */
        /* <DEDUP_REMOVED lines=12> */
.L_x_111:
[----:B------:R-:W-:Y:S05]  /*1eb0*/  BSYNC.RECONVERGENT B1 ;  /* 0x0000000000017941 */ /* 0x000fea0003800200 */
.L_x_110:
[----:B------:R-:W-:Y:S05]  /*1ec0*/  @!P1 BRA `(.L_x_78) ;  /* 0x0000000000609947 */ /* 0x000fea0003800000 */
[----:B------:R-:W-:Y:S01]  /*1ed0*/  LOP3.LUT R16, R16, 0x1, RZ, 0xc0, !PT ;  /* 0x0000000110107812 */ /* 0x000fe200078ec0ff */
[----:B------:R-:W-:Y:S01]  /*1ee0*/  BSSY.RECONVERGENT B1, `(.L_x_112) ;  /* 0x0000010000017945 */ /* 0x000fe20003800200 */
[----:B------:R-:W-:Y:S02]  /*1ef0*/  ISETP.NE.AND P0, PT, R12, 0x1, PT ;  /* 0x000000010c00780c */ /* 0x000fe40003f05270 */
[----:B------:R-:W-:-:S13]  /*1f00*/  ISETP.NE.U32.AND P1, PT, R16, 0x1, PT ;  /* 0x000000011000780c */ /* 0x000fda0003f25070 */
[----:B01234-:R-:W-:Y:S01]  /*1f10*/  @!P1 IMAD.MOV.U32 R21, RZ, RZ, 0x7fffffff ;  /* 0x7fffffffff159424 */ /* 0x01ffe200078e00ff */
[----:B------:R-:W-:Y:S06]  /*1f20*/  @!P0 BRA `(.L_x_113) ;  /* 0x00000000002c8947 */ /* 0x000fec0003800000 */
[----:B------:R-:W-:Y:S02]  /*1f30*/  IMAD.MOV.U32 R19, RZ, RZ, 0x7fffffff ;  /* 0x7fffffffff137424 */ /* 0x000fe400078e00ff */
[----:B------:R-:W-:-:S04]  /*1f40*/  IMAD.WIDE.U32 R10, R9, 0x4, R6 ;  /* 0x00000004090a7825 */ /* 0x000fc800078e0006 */
[C---:B-----5:R-:W-:Y:S01]  /*1f50*/  IMAD.WIDE.U32 R14, R9.reuse, 0x4, R4 ;  /* 0x00000004090e7825 */ /* 0x060fe200078e0004 */
        /* <DEDUP_REMOVED lines=8> */
.L_x_113:
[----:B------:R-:W-:Y:S05]  /*1fe0*/  BSYNC.RECONVERGENT B1 ;  /* 0x0000000000017941 */ /* 0x000fea0003800200 */
.L_x_112:
[----:B------:R-:W-:-:S04]  /*1ff0*/  @!P1 IMAD.WIDE.U32 R6, R9, 0x4, R6 ;  /* 0x0000000409069825 */ /* 0x000fc800078e0006 */
[C---:B------:R-:W-:Y:S01]  /*2000*/  @!P1 IMAD.WIDE.U32 R4, R9.reuse, 0x4, R4 ;  /* 0x0000000409049825 */ /* 0x040fe200078e0004 */
[----:B------:R1:W-:Y:S03]  /*2010*/  @!P1 STG.E desc[UR16][R6.64], R21 ;  /* 0x0000001506009986 */ /* 0x0003e6000c101910 */
[----:B------:R-:W-:Y:S01]  /*2020*/  @!P1 IMAD.WIDE.U32 R2, R9, 0x4, R2 ;  /* 0x0000000409029825 */ /* 0x000fe200078e0002 */
[----:B------:R1:W-:Y:S04]  /*2030*/  @!P1 STG.E desc[UR16][R4.64], R21 ;  /* 0x0000001504009986 */ /* 0x0003e8000c101910 */
[----:B------:R1:W-:Y:S02]  /*2040*/  @!P1 STG.E desc[UR16][R2.64], R21 ;  /* 0x0000001502009986 */ /* 0x0003e4000c101910 */
.L_x_78:
[----:B------:R-:W-:Y:S05]  /*2050*/  BSYNC.RECONVERGENT B0 ;  /* 0x0000000000007941 */ /* 0x000fea0003800200 */
.L_x_76:
[----:B------:R-:W0:Y:S01]  /*2060*/  LDCU UR7, c[0x0][0x390] ;  /* 0x00007200ff0777ac */ /* 0x000e220008000800 */
[----:B------:R-:W-:-:S04]  /*2070*/  IADD3 R0, PT, PT, R13, R0, RZ ;  /* 0x000000000d007210 */ /* 0x000fc80007ffe0ff */
[----:B0-----:R-:W-:-:S13]  /*2080*/  ISETP.GE.AND P0, PT, R0, UR7, PT ;  /* 0x0000000700007c0c */ /* 0x001fda000bf06270 */
[----:B------:R-:W-:Y:S05]  /*2090*/  @!P0 BRA `(.L_x_114) ;  /* 0xffffffe000348947 */ /* 0x000fea000383ffff */
[----:B------:R-:W-:Y:S05]  /*20a0*/  EXIT ;  /* 0x000000000000794d */ /* 0x000fea0003800000 */
        .weak           $__internal_3_$__cuda_sm20_rcp_rn_f32_slowpath
        .type           $__internal_3_$__cuda_sm20_rcp_rn_f32_slowpath,@function
        .size           $__internal_3_$__cuda_sm20_rcp_rn_f32_slowpath,($__internal_4_$__cuda_sm3x_div_rn_noftz_f32_slowpath - $__internal_3_$__cuda_sm20_rcp_rn_f32_slowpath)
$__internal_3_$__cuda_sm20_rcp_rn_f32_slowpath:
[----:B------:R-:W-:Y:S01]  /*20b0*/  IMAD.SHL.U32 R8, R20, 0x2, RZ ;  /* 0x0000000214087824 */ /* 0x000fe200078e00ff */
[----:B------:R-:W-:Y:S04]  /*20c0*/  BSSY.RECONVERGENT B2, `(.L_x_115) ;  /* 0x0000031000027945 */ /* 0x000fe80003800200 */
[----:B------:R-:W-:Y:S01]  /*20d0*/  SHF.R.U32.HI R19, RZ, 0x18, R8 ;  /* 0x00000018ff137819 */ /* 0x000fe20000011608 */
[----:B------:R-:W-:-:S03]  /*20e0*/  IMAD.MOV.U32 R8, RZ, RZ, R20 ;  /* 0x000000ffff087224 */ /* 0x000fc600078e0014 */
[----:B------:R-:W-:-:S13]  /*20f0*/  ISETP.NE.U32.AND P0, PT, R19, RZ, PT ;  /* 0x000000ff1300720c */ /* 0x000fda0003f05070 */
[----:B------:R-:W-:Y:S05]  /*2100*/  @P0 BRA `(.L_x_116) ;  /* 0x0000000000280947 */ /* 0x000fea0003800000 */
[----:B------:R-:W-:-:S05]  /*2110*/  IMAD.SHL.U32 R9, R8, 0x2, RZ ;  /* 0x0000000208097824 */ /* 0x000fca00078e00ff */
[----:B------:R-:W-:-:S13]  /*2120*/  ISETP.NE.AND P0, PT, R9, RZ, PT ;  /* 0x000000ff0900720c */ /* 0x000fda0003f05270 */
[----:B------:R-:W-:Y:S01]  /*2130*/  @P0 FFMA R17, R8, 1.84467440737095516160e+19, RZ ;  /* 0x5f80000008110823 */ /* 0x000fe200000000ff */
[----:B------:R-:W-:Y:S08]  /*2140*/  @!P0 MUFU.RCP R11, R8 ;  /* 0x00000008000b8308 */ /* 0x000ff00000001000 */
[----:B------:R-:W0:Y:S02]  /*2150*/  @P0 MUFU.RCP R20, R17 ;  /* 0x0000001100140308 */ /* 0x000e240000001000 */
[----:B0-----:R-:W-:-:S04]  /*2160*/  @P0 FFMA R9, R17, R20, -1 ;  /* 0xbf80000011090423 */ /* 0x001fc80000000014 */
[----:B------:R-:W-:-:S04]  /*2170*/  @P0 FADD.FTZ R9, -R9, -RZ ;  /* 0x800000ff09090221 */ /* 0x000fc80000010100 */
[----:B------:R-:W-:-:S04]  /*2180*/  @P0 FFMA R9, R20, R9, R20 ;  /* 0x0000000914090223 */ /* 0x000fc80000000014 */
[----:B------:R-:W-:Y:S01]  /*2190*/  @P0 FFMA R11, R9, 1.84467440737095516160e+19, RZ ;  /* 0x5f800000090b0823 */ /* 0x000fe200000000ff */
[----:B------:R-:W-:Y:S06]  /*21a0*/  BRA `(.L_x_117) ;  /* 0x0000000000887947 */ /* 0x000fec0003800000 */
.L_x_116:
[----:B------:R-:W-:-:S04]  /*21b0*/  IADD3 R21, PT, PT, R19, -0xfd, RZ ;  /* 0xffffff0313157810 */ /* 0x000fc80007ffe0ff */
[----:B------:R-:W-:-:S13]  /*21c0*/  ISETP.GT.U32.AND P0, PT, R21, 0x1, PT ;  /* 0x000000011500780c */ /* 0x000fda0003f04070 */
[----:B------:R-:W-:Y:S05]  /*21d0*/  @P0 BRA `(.L_x_118) ;  /* 0x0000000000780947 */ /* 0x000fea0003800000 */
[----:B------:R-:W-:Y:S01]  /*21e0*/  LOP3.LUT R9, R8, 0x7fffff, RZ, 0xc0, !PT ;  /* 0x007fffff08097812 */ /* 0x000fe200078ec0ff */
[----:B------:R-:W-:-:S03]  /*21f0*/  IMAD.MOV.U32 R22, RZ, RZ, 0x3 ;  /* 0x00000003ff167424 */ /* 0x000fc600078e00ff */
        /* <DEDUP_REMOVED lines=14> */
[----:B------:R-:W-:Y:S02]  /*22e0*/  LOP3.LUT P1, RZ, R20, R21, R11, 0xf8, !PT ;  /* 0x0000001514ff7212 */ /* 0x000fe4000782f80b */
[C---:B------:R-:W-:Y:S02]  /*22f0*/  LOP3.LUT P0, RZ, R22.reuse, 0x1, RZ, 0xc0, !PT ;  /* 0x0000000116ff7812 */ /* 0x040fe4000780c0ff */
[----:B------:R-:W-:Y:S02]  /*2300*/  LOP3.LUT P2, RZ, R22, 0x2, RZ, 0xc0, !PT ;  /* 0x0000000216ff7812 */ /* 0x000fe4000784c0ff */
[----:B------:R-:W-:Y:S02]  /*2310*/  IADD3 R20, PT, PT, R19, -0xfc, RZ ;  /* 0xffffff0413147810 */ /* 0x000fe40007ffe0ff */
[----:B------:R-:W-:Y:S02]  /*2320*/  PLOP3.LUT P0, PT, P0, P1, P2, 0xe0, 0x0 ;  /* 0x000000000000781c */ /* 0x000fe40000703c20 */
[----:B------:R-:W-:-:S02]  /*2330*/  LOP3.LUT P1, RZ, R8, 0x7fffff, RZ, 0xc0, !PT ;  /* 0x007fffff08ff7812 */ /* 0x000fc4000782c0ff */
[----:B------:R-:W-:Y:S02]  /*2340*/  SEL R9, RZ, 0x1, !P0 ;  /* 0x00000001ff097807 */ /* 0x000fe40004000000 */
[----:B------:R-:W-:-:S03]  /*2350*/  SHF.R.U32.HI R11, RZ, R20, R11 ;  /* 0x00000014ff0b7219 */ /* 0x000fc6000001160b */
[----:B------:R-:W-:-:S05]  /*2360*/  IMAD.MOV R9, RZ, RZ, -R9 ;  /* 0x000000ffff097224 */ /* 0x000fca00078e0a09 */
[----:B------:R-:W-:-:S13]  /*2370*/  ISETP.GE.AND P0, PT, R9, RZ, PT ;  /* 0x000000ff0900720c */ /* 0x000fda0003f06270 */
[----:B------:R-:W-:-:S04]  /*2380*/  @!P0 VIADD R11, R11, 0x1 ;  /* 0x000000010b0b8836 */ /* 0x000fc80000000000 */
[----:B------:R-:W-:-:S05]  /*2390*/  @!P1 IMAD.SHL.U32 R11, R11, 0x2, RZ ;  /* 0x000000020b0b9824 */ /* 0x000fca00078e00ff */
[----:B------:R-:W-:Y:S01]  /*23a0*/  LOP3.LUT R11, R11, 0x80000000, R8, 0xf8, !PT ;  /* 0x800000000b0b7812 */ /* 0x000fe200078ef808 */
[----:B------:R-:W-:Y:S06]  /*23b0*/  BRA `(.L_x_117) ;  /* 0x0000000000047947 */ /* 0x000fec0003800000 */
.L_x_118:
[----:B------:R0:W1:Y:S02]  /*23c0*/  MUFU.RCP R11, R8 ;  /* 0x00000008000b7308 */ /* 0x0000640000001000 */
.L_x_117:
[----:B------:R-:W-:Y:S05]  /*23d0*/  BSYNC.RECONVERGENT B2 ;  /* 0x0000000000027941 */ /* 0x000fea0003800200 */
.L_x_115:
[----:B------:R-:W-:-:S04]  /*23e0*/  IMAD.MOV.U32 R19, RZ, RZ, 0x0 ;  /* 0x00000000ff137424 */ /* 0x000fc800078e00ff */
[----:B01----:R-:W-:Y:S05]  /*23f0*/  RET.REL.NODEC R18 `(wavetrend_batch_f32) ;  /* 0xffffffdc12007950 */ /* 0x003fea0003c3ffff */
        .weak           $__internal_4_$__cuda_sm3x_div_rn_noftz_f32_slowpath
        .type           $__internal_4_$__cuda_sm3x_div_rn_noftz_f32_slowpath,@function
        .size           $__internal_4_$__cuda_sm3x_div_rn_noftz_f32_slowpath,(.L_x_135 - $__internal_4_$__cuda_sm3x_div_rn_noftz_f32_slowpath)
$__internal_4_$__cuda_sm3x_div_rn_noftz_f32_slowpath:
[----:B------:R-:W-:Y:S01]  /*2400*/  SHF.R.U32.HI R10, RZ, 0x17, R9 ;  /* 0x00000017ff0a7819 */ /* 0x000fe20000011609 */
[----:B------:R-:W-:Y:S01]  /*2410*/  BSSY.RECONVERGENT B3, `(.L_x_119) ;  /* 0x0000062000037945 */ /* 0x000fe20003800200 */
[----:B------:R-:W-:Y:S02]  /*2420*/  SHF.R.U32.HI R31, RZ, 0x17, R8 ;  /* 0x00000017ff1f7819 */ /* 0x000fe40000011608 */
[----:B------:R-:W-:Y:S02]  /*2430*/  LOP3.LUT R10, R10, 0xff, RZ, 0xc0, !PT ;  /* 0x000000ff0a0a7812 */ /* 0x000fe400078ec0ff */
[----:B------:R-:W-:Y:S02]  /*2440*/  LOP3.LUT R31, R31, 0xff, RZ, 0xc0, !PT ;  /* 0x000000ff1f1f7812 */ /* 0x000fe400078ec0ff */
[----:B------:R-:W-:-:S03]  /*2450*/  IADD3 R32, PT, PT, R10, -0x1, RZ ;  /* 0xffffffff0a207810 */ /* 0x000fc60007ffe0ff */
[----:B------:R-:W-:Y:S01]  /*2460*/  VIADD R30, R31, 0xffffffff ;  /* 0xffffffff1f1e7836 */ /* 0x000fe20000000000 */
[----:B------:R-:W-:-:S04]  /*2470*/  ISETP.GT.U32.AND P0, PT, R32, 0xfd, PT ;  /* 0x000000fd2000780c */ /* 0x000fc80003f04070 */
[----:B------:R-:W-:-:S13]  /*2480*/  ISETP.GT.U32.OR P0, PT, R30, 0xfd, P0 ;  /* 0x000000fd1e00780c */ /* 0x000fda0000704470 */
[----:B------:R-:W-:Y:S01]  /*2490*/  @!P0 IMAD.MOV.U32 R28, RZ, RZ, RZ ;  /* 0x000000ffff1c8224 */ /* 0x000fe200078e00ff */
[----:B------:R-:W-:Y:S06]  /*24a0*/  @!P0 BRA `(.L_x_120) ;  /* 0x00000000005c8947 */ /* 0x000fec0003800000 */
[----:B------:R-:W-:Y:S02]  /*24b0*/  FSETP.GTU.FTZ.AND P0, PT, |R8|, +INF , PT ;  /* 0x7f8000000800780b */ /* 0x000fe40003f1c200 */
        /* <DEDUP_REMOVED lines=17> */
[----:B------:R-:W-:Y:S01]  /*25d0*/  @P0 IMAD.MOV.U32 R28, RZ, RZ, RZ ;  /* 0x000000ffff1c0224 */ /* 0x000fe200078e00ff */
[----:B------:R-:W-:Y:S01]  /*25e0*/  @!P0 MOV R28, 0xffffffc0 ;  /* 0xffffffc0001c8802 */ /* 0x000fe20000000f00 */
[----:B------:R-:W-:Y:S01]  /*25f0*/  @!P0 FFMA R8, R8, 1.84467440737095516160e+19, RZ ;  /* 0x5f80000008088823 */ /* 0x000fe200000000ff */
[----:B------:R-:W-:-:S03]  /*2600*/  @!P1 FFMA R9, R9, 1.84467440737095516160e+19, RZ ;  /* 0x5f80000009099823 */ /* 0x000fc600000000ff */
[----:B------:R-:W-:-:S07]  /*2610*/  @!P1 VIADD R28, R28, 0x40 ;  /* 0x000000401c1c9836 */ /* 0x000fce0000000000 */
.L_x_120:
[----:B------:R-:W-:Y:S01]  /*2620*/  LEA R30, R10, 0xc0800000, 0x17 ;  /* 0xc08000000a1e7811 */ /* 0x000fe200078eb8ff */
[----:B------:R-:W-:Y:S01]  /*2630*/  BSSY.RECONVERGENT B4, `(.L_x_125) ;  /* 0x0000036000047945 */ /* 0x000fe20003800200 */
[----:B------:R-:W-:-:S03]  /*2640*/  IADD3 R31, PT, PT, R31, -0x7f, RZ ;  /* 0xffffff811f1f7810 */ /* 0x000fc60007ffe0ff */
[----:B------:R-:W-:Y:S02]  /*2650*/  IMAD.IADD R32, R9, 0x1, -R30 ;  /* 0x0000000109207824 */ /* 0x000fe400078e0a1e */
[C---:B------:R-:W-:Y:S01]  /*2660*/  IMAD R8, R31.reuse, -0x800000, R8 ;  /* 0xff8000001f087824 */ /* 0x040fe200078e0208 */
[----:B------:R-:W-:Y:S01]  /*2670*/  IADD3 R31, PT, PT, R31, 0x7f, -R10 ;  /* 0x0000007f1f1f7810 */ /* 0x000fe20007ffe80a */
[----:B------:R-:W0:Y:S01]  /*2680*/  MUFU.RCP R30, R32 ;  /* 0x00000020001e7308 */ /* 0x000e220000001000 */
[----:B------:R-:W-:-:S03]  /*2690*/  FADD.FTZ R9, -R32, -RZ ;  /* 0x800000ff20097221 */ /* 0x000fc60000010100 */
[----:B------:R-:W-:Y:S02]  /*26a0*/  IMAD.IADD R31, R31, 0x1, R28 ;  /* 0x000000011f1f7824 */ /* 0x000fe400078e021c */
[----:B0-----:R-:W-:-:S04]  /*26b0*/  FFMA R33, R30, R9, 1 ;  /* 0x3f8000001e217423 */ /* 0x001fc80000000009 */
[----:B------:R-:W-:-:S04]  /*26c0*/  FFMA R30, R30, R33, R30 ;  /* 0x000000211e1e7223 */ /* 0x000fc8000000001e */
[----:B------:R-:W-:-:S04]  /*26d0*/  FFMA R33, R8, R30, RZ ;  /* 0x0000001e08217223 */ /* 0x000fc800000000ff */
[----:B------:R-:W-:-:S04]  /*26e0*/  FFMA R34, R9, R33, R8 ;  /* 0x0000002109227223 */ /* 0x000fc80000000008 */
[----:B------:R-:W-:-:S04]  /*26f0*/  FFMA R33, R30, R34, R33 ;  /* 0x000000221e217223 */ /* 0x000fc80000000021 */
[----:B------:R-:W-:-:S04]  /*2700*/  FFMA R8, R9, R33, R8 ;  /* 0x0000002109087223 */ /* 0x000fc80000000008 */
[----:B------:R-:W-:-:S05]  /*2710*/  FFMA R9, R30, R8, R33 ;  /* 0x000000081e097223 */ /* 0x000fca0000000021 */
[----:B------:R-:W-:-:S04]  /*2720*/  SHF.R.U32.HI R10, RZ, 0x17, R9 ;  /* 0x00000017ff0a7819 */ /* 0x000fc80000011609 */
[----:B------:R-:W-:-:S05]  /*2730*/  LOP3.LUT R10, R10, 0xff, RZ, 0xc0, !PT ;  /* 0x000000ff0a0a7812 */ /* 0x000fca00078ec0ff */
[----:B------:R-:W-:-:S05]  /*2740*/  IMAD.IADD R10, R10, 0x1, R31 ;  /* 0x000000010a0a7824 */ /* 0x000fca00078e021f */
[----:B------:R-:W-:-:S04]  /*2750*/  IADD3 R28, PT, PT, R10, -0x1, RZ ;  /* 0xffffffff0a1c7810 */ /* 0x000fc80007ffe0ff */
        /* <DEDUP_REMOVED lines=9> */
[-CC-:B------:R-:W-:Y:S01]  /*27f0*/  FFMA.RZ R28, R30, R8.reuse, R33.reuse ;  /* 0x000000081e1c7223 */ /* 0x180fe2000000c021 */
[C---:B------:R-:W-:Y:S02]  /*2800*/  ISETP.NE.AND P3, PT, R10.reuse, RZ, PT ;  /* 0x000000ff0a00720c */ /* 0x040fe40003f65270 */
[----:B------:R-:W-:Y:S02]  /*2810*/  ISETP.NE.AND P1, PT, R10, RZ, PT ;  /* 0x000000ff0a00720c */ /* 0x000fe40003f25270 */
[----:B------:R-:W-:Y:S01]  /*2820*/  LOP3.LUT R31, R28, 0x7fffff, RZ, 0xc0, !PT ;  /* 0x007fffff1c1f7812 */ /* 0x000fe200078ec0ff */
[CCC-:B------:R-:W-:Y:S01]  /*2830*/  FFMA.RP R28, R30.reuse, R8.reuse, R33.reuse ;  /* 0x000000081e1c7223 */ /* 0x1c0fe20000008021 */
[----:B------:R-:W-:Y:S01]  /*2840*/  FFMA.RM R33, R30, R8, R33 ;  /* 0x000000081e217223 */ /* 0x000fe20000004021 */
[----:B------:R-:W-:Y:S01]  /*2850*/  VIADD R8, R10, 0x20 ;  /* 0x000000200a087836 */ /* 0x000fe20000000000 */
[----:B------:R-:W-:Y:S01]  /*2860*/  LOP3.LUT R31, R31, 0x800000, RZ, 0xfc, !PT ;  /* 0x008000001f1f7812 */ /* 0x000fe200078efcff */
[----:B------:R-:W-:-:S02]  /*2870*/  IMAD.MOV R10, RZ, RZ, -R10 ;  /* 0x000000ffff0a7224 */ /* 0x000fc400078e0a0a */
[----:B------:R-:W-:Y:S02]  /*2880*/  FSETP.NEU.FTZ.AND P0, PT, R28, R33, PT ;  /* 0x000000211c00720b */ /* 0x000fe40003f1d000 */
[----:B------:R-:W-:Y:S02]  /*2890*/  SHF.L.U32 R8, R31, R8, RZ ;  /* 0x000000081f087219 */ /* 0x000fe400000006ff */
[----:B------:R-:W-:Y:S02]  /*28a0*/  SEL R10, R10, RZ, P3 ;  /* 0x000000ff0a0a7207 */ /* 0x000fe40001800000 */
[----:B------:R-:W-:Y:S02]  /*28b0*/  ISETP.NE.AND P1, PT, R8, RZ, P1 ;  /* 0x000000ff0800720c */ /* 0x000fe40000f25270 */
[----:B------:R-:W-:Y:S02]  /*28c0*/  SHF.R.U32.HI R10, RZ, R10, R31 ;  /* 0x0000000aff0a7219 */ /* 0x000fe4000001161f */
[----:B------:R-:W-:-:S02]  /*28d0*/  PLOP3.LUT P0, PT, P0, P1, PT, 0xf8, 0x8f ;  /* 0x00000000008f781c */ /* 0x000fc40000703f70 */
[----:B------:R-:W-:Y:S02]  /*28e0*/  SHF.R.U32.HI R31, RZ, 0x1, R10 ;  /* 0x00000001ff1f7819 */ /* 0x000fe4000001160a */
[----:B------:R-:W-:-:S04]  /*28f0*/  SEL R8, RZ, 0x1, !P0 ;  /* 0x00000001ff087807 */ /* 0x000fc80004000000 */
[----:B------:R-:W-:-:S04]  /*2900*/  LOP3.LUT R33, R8, 0x1, R31, 0xf8, !PT ;  /* 0x0000000108217812 */ /* 0x000fc800078ef81f */
[----:B------:R-:W-:-:S04]  /*2910*/  LOP3.LUT R10, R33, R10, RZ, 0xc0, !PT ;  /* 0x0000000a210a7212 */ /* 0x000fc800078ec0ff */
[----:B------:R-:W-:-:S04]  /*2920*/  IADD3 R10, PT, PT, R31, R10, RZ ;  /* 0x0000000a1f0a7210 */ /* 0x000fc80007ffe0ff */
[----:B------:R-:W-:Y:S01]  /*2930*/  LOP3.LUT R9, R10, R9, RZ, 0xfc, !PT ;  /* 0x000000090a097212 */ /* 0x000fe200078efcff */
[----:B------:R-:W-:Y:S06]  /*2940*/  BRA `(.L_x_128) ;  /* 0x0000000000107947 */ /* 0x000fec0003800000 */
.L_x_127:
[----:B------:R-:W-:-:S04]  /*2950*/  LOP3.LUT R9, R9, 0x80000000, RZ, 0xc0, !PT ;  /* 0x8000000009097812 */ /* 0x000fc800078ec0ff */
[----:B------:R-:W-:Y:S01]  /*2960*/  LOP3.LUT R9, R9, 0x7f800000, RZ, 0xfc, !PT ;  /* 0x7f80000009097812 */ /* 0x000fe200078efcff */
[----:B------:R-:W-:Y:S06]  /*2970*/  BRA `(.L_x_128) ;  /* 0x0000000000047947 */ /* 0x000fec0003800000 */
.L_x_126:
[----:B------:R-:W-:-:S07]  /*2980*/  IMAD R9, R31, 0x800000, R9 ;  /* 0x008000001f097824 */ /* 0x000fce00078e0209 */
.L_x_128:
[----:B------:R-:W-:Y:S05]  /*2990*/  BSYNC.RECONVERGENT B4 ;  /* 0x0000000000047941 */ /* 0x000fea0003800200 */
.L_x_125:
[----:B------:R-:W-:Y:S05]  /*29a0*/  BRA `(.L_x_129) ;  /* 0x0000000000207947 */ /* 0x000fea0003800000 */
.L_x_124:
[----:B------:R-:W-:-:S04]  /*29b0*/  LOP3.LUT R9, R9, 0x80000000, R8, 0x48, !PT ;  /* 0x8000000009097812 */ /* 0x000fc800078e4808 */
[----:B------:R-:W-:Y:S01]  /*29c0*/  LOP3.LUT R9, R9, 0x7f800000, RZ, 0xfc, !PT ;  /* 0x7f80000009097812 */ /* 0x000fe200078efcff */
[----:B------:R-:W-:Y:S06]  /*29d0*/  BRA `(.L_x_129) ;  /* 0x0000000000147947 */ /* 0x000fec0003800000 */
.L_x_123:
[----:B------:R-:W-:Y:S01]  /*29e0*/  LOP3.LUT R9, R9, 0x80000000, R8, 0x48, !PT ;  /* 0x8000000009097812 */ /* 0x000fe200078e4808 */
[----:B------:R-:W-:Y:S06]  /*29f0*/  BRA `(.L_x_129) ;  /* 0x00000000000c7947 */ /* 0x000fec0003800000 */
.L_x_122:
[----:B------:R-:W0:Y:S01]  /*2a00*/  MUFU.RSQ R9, -QNAN ;  /* 0xffc0000000097908 */ /* 0x000e220000001400 */
[----:B------:R-:W-:Y:S05]  /*2a10*/  BRA `(.L_x_129) ;  /* 0x0000000000047947 */ /* 0x000fea0003800000 */
.L_x_121:
[----:B------:R-:W-:-:S07]  /*2a20*/  FADD.FTZ R9, R8, R9 ;  /* 0x0000000908097221 */ /* 0x000fce0000010000 */
.L_x_129:
[----:B------:R-:W-:Y:S05]  /*2a30*/  BSYNC.RECONVERGENT B3 ;  /* 0x0000000000037941 */ /* 0x000fea0003800200 */
.L_x_119:
[----:B0-----:R-:W-:Y:S01]  /*2a40*/  IMAD.MOV.U32 R10, RZ, RZ, R9 ;  /* 0x000000ffff0a7224 */ /* 0x001fe200078e0009 */
[----:B------:R-:W-:Y:S01]  /*2a50*/  MOV R8, R11 ;  /* 0x0000000b00087202 */ /* 0x000fe20000000f00 */
[----:B------:R-:W-:-:S04]  /*2a60*/  IMAD.MOV.U32 R9, RZ, RZ, 0x0 ;  /* 0x00000000ff097424 */ /* 0x000fc800078e00ff */
[----:B------:R-:W-:Y:S05]  /*2a70*/  RET.REL.NODEC R8 `(wavetrend_batch_f32) ;  /* 0xffffffd408607950 */ /* 0x000fea0003c3ffff */
.L_x_130:
        /* <DEDUP_REMOVED lines=16> */
.L_x_135:


//--------------------- .nv.shared.reserved.0     --------------------------
	.section	.nv.shared.reserved.0,"aw",@nobits
	.weak		__nv_reservedSMEM_offset_0_alias
	.size		__nv_reservedSMEM_offset_0_alias, 0, 64
	.other		__nv_reservedSMEM_offset_0_alias,@"STO_CUDA_RESERVED_SHARED STV_DEFAULT"
__nv_reservedSMEM_offset_0_alias:
	.zero		0
	.zero		64


//--------------------- .nv.constant0.wavetrend_many_series_one_param_time_major_f32 --------------------------
	.section	.nv.constant0.wavetrend_many_series_one_param_time_major_f32,"a",@progbits
	.sectionflags	@""
	.align	4
.nv.constant0.wavetrend_many_series_one_param_time_major_f32:
	.zero		960


//--------------------- .nv.constant0.wavetrend_batch_f32 --------------------------
	.section	.nv.constant0.wavetrend_batch_f32,"a",@progbits
	.sectionflags	@""
	.align	4
.nv.constant0.wavetrend_batch_f32:
	.zero		976


//--------------------- SYMBOLS --------------------------

	.type		.nv.reservedSmem.offset0,@object
	.size		.nv.reservedSmem.offset0,0x4
